//
// Generated by NVIDIA NVVM Compiler
//
// Compiler Build ID: CL-36424714
// Cuda compilation tools, release 13.0, V13.0.88
// Based on NVVM 20.0.0
//

.version 9.0
.target sm_100
.address_size 64

	// .globl	_Z18encode_rows_kernelPiS_ii

.visible .entry _Z18encode_rows_kernelPiS_ii(
	.param .u64 .ptr .align 1 _Z18encode_rows_kernelPiS_ii_param_0,
	.param .u64 .ptr .align 1 _Z18encode_rows_kernelPiS_ii_param_1,
	.param .u32 _Z18encode_rows_kernelPiS_ii_param_2,
	.param .u32 _Z18encode_rows_kernelPiS_ii_param_3
)
{
	.reg .pred 	%p<12>;
	.reg .b32 	%r<113>;
	.reg .b64 	%rd<37>;

	ld.param.u64 	%rd3, [_Z18encode_rows_kernelPiS_ii_param_0];
	ld.param.u64 	%rd4, [_Z18encode_rows_kernelPiS_ii_param_1];
	ld.param.u32 	%r37, [_Z18encode_rows_kernelPiS_ii_param_2];
	ld.param.u32 	%r98, [_Z18encode_rows_kernelPiS_ii_param_3];
	cvta.to.global.u64 	%rd1, %rd4;
	cvta.to.global.u64 	%rd2, %rd3;
	mov.u32 	%r1, %ctaid.x;
	mov.u32 	%r2, %tid.x;
	max.s32 	%r39, %r1, %r2;
	setp.ge.s32 	%p1, %r39, %r98;
	setp.ge.s32 	%p2, %r98, %r37;
	or.pred  	%p3, %p1, %p2;
	@%p3 bra 	$L__BB0_14;
	mad.lo.s32 	%r40, %r37, %r1, %r2;
	mul.lo.s32 	%r3, %r40, %r37;
	add.s32 	%r4, %r98, -1;
	and.b32  	%r5, %r98, 7;
	add.s32 	%r6, %r5, -1;
	and.b32  	%r7, %r98, 3;
	and.b32  	%r8, %r98, -8;
	and.b32  	%r9, %r98, 1;
	neg.s32 	%r10, %r8;
	shl.b32 	%r11, %r37, 3;
	mul.wide.s32 	%rd29, %r37, 4;
$L__BB0_2:
	setp.lt.u32 	%p4, %r4, 7;
	mov.b32 	%r107, 0;
	mov.u32 	%r112, %r107;
	@%p4 bra 	$L__BB0_5;
	mov.b32 	%r112, 0;
	mov.u32 	%r99, %r3;
	mov.u32 	%r100, %r98;
	mov.u32 	%r101, %r10;
$L__BB0_4:
	.pragma "nounroll";
	mul.wide.s32 	%rd5, %r99, 4;
	add.s64 	%rd6, %rd2, %rd5;
	ld.global.u32 	%r44, [%rd6];
	mul.wide.s32 	%rd7, %r100, 4;
	add.s64 	%rd8, %rd1, %rd7;
	ld.global.u32 	%r45, [%rd8];
	mad.lo.s32 	%r46, %r45, %r44, %r112;
	ld.global.u32 	%r47, [%rd6+4];
	add.s64 	%rd10, %rd8, %rd29;
	ld.global.u32 	%r48, [%rd10];
	mad.lo.s32 	%r49, %r48, %r47, %r46;
	ld.global.u32 	%r50, [%rd6+8];
	add.s64 	%rd11, %rd10, %rd29;
	ld.global.u32 	%r51, [%rd11];
	mad.lo.s32 	%r52, %r51, %r50, %r49;
	ld.global.u32 	%r53, [%rd6+12];
	add.s64 	%rd12, %rd11, %rd29;
	ld.global.u32 	%r54, [%rd12];
	mad.lo.s32 	%r55, %r54, %r53, %r52;
	ld.global.u32 	%r56, [%rd6+16];
	add.s64 	%rd13, %rd12, %rd29;
	ld.global.u32 	%r57, [%rd13];
	mad.lo.s32 	%r58, %r57, %r56, %r55;
	ld.global.u32 	%r59, [%rd6+20];
	add.s64 	%rd14, %rd13, %rd29;
	ld.global.u32 	%r60, [%rd14];
	mad.lo.s32 	%r61, %r60, %r59, %r58;
	ld.global.u32 	%r62, [%rd6+24];
	add.s64 	%rd15, %rd14, %rd29;
	ld.global.u32 	%r63, [%rd15];
	mad.lo.s32 	%r64, %r63, %r62, %r61;
	ld.global.u32 	%r65, [%rd6+28];
	add.s64 	%rd16, %rd15, %rd29;
	ld.global.u32 	%r66, [%rd16];
	mad.lo.s32 	%r112, %r66, %r65, %r64;
	add.s32 	%r101, %r101, 8;
	add.s32 	%r100, %r100, %r11;
	add.s32 	%r99, %r99, 8;
	setp.ne.s32 	%p5, %r101, 0;
	mov.u32 	%r107, %r8;
	@%p5 bra 	$L__BB0_4;
$L__BB0_5:
	setp.eq.s32 	%p6, %r5, 0;
	@%p6 bra 	$L__BB0_13;
	setp.lt.u32 	%p7, %r6, 3;
	@%p7 bra 	$L__BB0_8;
	add.s32 	%r68, %r107, %r3;
	mul.wide.s32 	%rd17, %r68, 4;
	add.s64 	%rd18, %rd2, %rd17;
	ld.global.u32 	%r69, [%rd18];
	mad.lo.s32 	%r70, %r107, %r37, %r98;
	mul.wide.s32 	%rd19, %r70, 4;
	add.s64 	%rd20, %rd1, %rd19;
	ld.global.u32 	%r71, [%rd20];
	mad.lo.s32 	%r72, %r71, %r69, %r112;
	ld.global.u32 	%r73, [%rd18+4];
	add.s64 	%rd22, %rd20, %rd29;
	ld.global.u32 	%r74, [%rd22];
	mad.lo.s32 	%r75, %r74, %r73, %r72;
	ld.global.u32 	%r76, [%rd18+8];
	add.s64 	%rd23, %rd22, %rd29;
	ld.global.u32 	%r77, [%rd23];
	mad.lo.s32 	%r78, %r77, %r76, %r75;
	ld.global.u32 	%r79, [%rd18+12];
	add.s64 	%rd24, %rd23, %rd29;
	ld.global.u32 	%r80, [%rd24];
	mad.lo.s32 	%r112, %r80, %r79, %r78;
	add.s32 	%r107, %r107, 4;
$L__BB0_8:
	setp.eq.s32 	%p8, %r7, 0;
	@%p8 bra 	$L__BB0_13;
	setp.eq.s32 	%p9, %r7, 1;
	@%p9 bra 	$L__BB0_11;
	add.s32 	%r82, %r107, %r3;
	mul.wide.s32 	%rd25, %r82, 4;
	add.s64 	%rd26, %rd2, %rd25;
	ld.global.u32 	%r83, [%rd26];
	mad.lo.s32 	%r84, %r107, %r37, %r98;
	mul.wide.s32 	%rd27, %r84, 4;
	add.s64 	%rd28, %rd1, %rd27;
	ld.global.u32 	%r85, [%rd28];
	mad.lo.s32 	%r86, %r85, %r83, %r112;
	ld.global.u32 	%r87, [%rd26+4];
	add.s64 	%rd30, %rd28, %rd29;
	ld.global.u32 	%r88, [%rd30];
	mad.lo.s32 	%r112, %r88, %r87, %r86;
	add.s32 	%r107, %r107, 2;
$L__BB0_11:
	setp.eq.s32 	%p10, %r9, 0;
	@%p10 bra 	$L__BB0_13;
	add.s32 	%r89, %r107, %r3;
	mul.wide.s32 	%rd31, %r89, 4;
	add.s64 	%rd32, %rd2, %rd31;
	ld.global.u32 	%r90, [%rd32];
	mad.lo.s32 	%r91, %r107, %r37, %r98;
	mul.wide.s32 	%rd33, %r91, 4;
	add.s64 	%rd34, %rd1, %rd33;
	ld.global.u32 	%r92, [%rd34];
	mad.lo.s32 	%r112, %r92, %r90, %r112;
$L__BB0_13:
	shr.u32 	%r93, %r112, 31;
	add.s32 	%r94, %r112, %r93;
	and.b32  	%r95, %r94, -2;
	sub.s32 	%r96, %r112, %r95;
	add.s32 	%r97, %r98, %r3;
	mul.wide.s32 	%rd35, %r97, 4;
	add.s64 	%rd36, %rd2, %rd35;
	st.global.u32 	[%rd36], %r96;
	add.s32 	%r98, %r98, 1;
	setp.ne.s32 	%p11, %r98, %r37;
	@%p11 bra 	$L__BB0_2;
$L__BB0_14:
	ret;

}
	// .globl	_Z21encode_columns_kernelPiS_ii
.visible .entry _Z21encode_columns_kernelPiS_ii(
	.param .u64 .ptr .align 1 _Z21encode_columns_kernelPiS_ii_param_0,
	.param .u64 .ptr .align 1 _Z21encode_columns_kernelPiS_ii_param_1,
	.param .u32 _Z21encode_columns_kernelPiS_ii_param_2,
	.param .u32 _Z21encode_columns_kernelPiS_ii_param_3
)
{
	.reg .pred 	%p<14>;
	.reg .b32 	%r<116>;
	.reg .b64 	%rd<48>;

	ld.param.u64 	%rd3, [_Z21encode_columns_kernelPiS_ii_param_0];
	ld.param.u64 	%rd4, [_Z21encode_columns_kernelPiS_ii_param_1];
	ld.param.u32 	%r38, [_Z21encode_columns_kernelPiS_ii_param_2];
	ld.param.u32 	%r101, [_Z21encode_columns_kernelPiS_ii_param_3];
	cvta.to.global.u64 	%rd1, %rd4;
	cvta.to.global.u64 	%rd2, %rd3;
	mov.u32 	%r1, %ctaid.x;
	mov.u32 	%r2, %tid.x;
	setp.ge.s32 	%p1, %r1, %r101;
	setp.ge.s32 	%p2, %r2, %r38;
	or.pred  	%p3, %p2, %p1;
	setp.ge.s32 	%p4, %r101, %r38;
	or.pred  	%p5, %p3, %p4;
	@%p5 bra 	$L__BB1_14;
	mul.lo.s32 	%r3, %r38, %r1;
	mad.lo.s32 	%r4, %r3, %r38, %r2;
	add.s32 	%r5, %r101, -1;
	and.b32  	%r6, %r101, 7;
	add.s32 	%r7, %r6, -1;
	and.b32  	%r8, %r101, 3;
	and.b32  	%r9, %r101, -8;
	and.b32  	%r10, %r101, 1;
	neg.s32 	%r11, %r9;
	shl.b32 	%r12, %r38, 3;
	mul.wide.s32 	%rd39, %r38, 4;
$L__BB1_2:
	setp.lt.u32 	%p6, %r5, 7;
	mov.b32 	%r110, 0;
	mov.u32 	%r115, %r110;
	@%p6 bra 	$L__BB1_5;
	mov.b32 	%r115, 0;
	mov.u32 	%r102, %r101;
	mov.u32 	%r103, %r4;
	mov.u32 	%r104, %r11;
$L__BB1_4:
	.pragma "nounroll";
	mul.wide.s32 	%rd5, %r103, 4;
	add.s64 	%rd6, %rd2, %rd5;
	ld.global.u32 	%r43, [%rd6];
	mul.wide.s32 	%rd7, %r102, 4;
	add.s64 	%rd8, %rd1, %rd7;
	ld.global.u32 	%r44, [%rd8];
	mad.lo.s32 	%r45, %r44, %r43, %r115;
	add.s64 	%rd10, %rd6, %rd39;
	ld.global.u32 	%r46, [%rd10];
	add.s64 	%rd11, %rd8, %rd39;
	ld.global.u32 	%r47, [%rd11];
	mad.lo.s32 	%r48, %r47, %r46, %r45;
	add.s64 	%rd12, %rd10, %rd39;
	ld.global.u32 	%r49, [%rd12];
	add.s64 	%rd13, %rd11, %rd39;
	ld.global.u32 	%r50, [%rd13];
	mad.lo.s32 	%r51, %r50, %r49, %r48;
	add.s64 	%rd14, %rd12, %rd39;
	ld.global.u32 	%r52, [%rd14];
	add.s64 	%rd15, %rd13, %rd39;
	ld.global.u32 	%r53, [%rd15];
	mad.lo.s32 	%r54, %r53, %r52, %r51;
	add.s64 	%rd16, %rd14, %rd39;
	ld.global.u32 	%r55, [%rd16];
	add.s64 	%rd17, %rd15, %rd39;
	ld.global.u32 	%r56, [%rd17];
	mad.lo.s32 	%r57, %r56, %r55, %r54;
	add.s64 	%rd18, %rd16, %rd39;
	ld.global.u32 	%r58, [%rd18];
	add.s64 	%rd19, %rd17, %rd39;
	ld.global.u32 	%r59, [%rd19];
	mad.lo.s32 	%r60, %r59, %r58, %r57;
	add.s64 	%rd20, %rd18, %rd39;
	ld.global.u32 	%r61, [%rd20];
	add.s64 	%rd21, %rd19, %rd39;
	ld.global.u32 	%r62, [%rd21];
	mad.lo.s32 	%r63, %r62, %r61, %r60;
	add.s64 	%rd22, %rd20, %rd39;
	ld.global.u32 	%r64, [%rd22];
	add.s64 	%rd23, %rd21, %rd39;
	ld.global.u32 	%r65, [%rd23];
	mad.lo.s32 	%r115, %r65, %r64, %r63;
	add.s32 	%r104, %r104, 8;
	add.s32 	%r103, %r103, %r12;
	add.s32 	%r102, %r102, %r12;
	setp.ne.s32 	%p7, %r104, 0;
	mov.u32 	%r110, %r9;
	@%p7 bra 	$L__BB1_4;
$L__BB1_5:
	setp.eq.s32 	%p8, %r6, 0;
	@%p8 bra 	$L__BB1_13;
	setp.lt.u32 	%p9, %r7, 3;
	@%p9 bra 	$L__BB1_8;
	mul.lo.s32 	%r67, %r110, %r38;
	add.s32 	%r68, %r4, %r67;
	mul.wide.s32 	%rd24, %r68, 4;
	add.s64 	%rd25, %rd2, %rd24;
	ld.global.u32 	%r69, [%rd25];
	add.s32 	%r70, %r67, %r101;
	mul.wide.s32 	%rd26, %r70, 4;
	add.s64 	%rd27, %rd1, %rd26;
	ld.global.u32 	%r71, [%rd27];
	mad.lo.s32 	%r72, %r71, %r69, %r115;
	add.s64 	%rd29, %rd25, %rd39;
	ld.global.u32 	%r73, [%rd29];
	add.s64 	%rd30, %rd27, %rd39;
	ld.global.u32 	%r74, [%rd30];
	mad.lo.s32 	%r75, %r74, %r73, %r72;
	add.s64 	%rd31, %rd29, %rd39;
	ld.global.u32 	%r76, [%rd31];
	add.s64 	%rd32, %rd30, %rd39;
	ld.global.u32 	%r77, [%rd32];
	mad.lo.s32 	%r78, %r77, %r76, %r75;
	add.s64 	%rd33, %rd31, %rd39;
	ld.global.u32 	%r79, [%rd33];
	add.s64 	%rd34, %rd32, %rd39;
	ld.global.u32 	%r80, [%rd34];
	mad.lo.s32 	%r115, %r80, %r79, %r78;
	add.s32 	%r110, %r110, 4;
$L__BB1_8:
	setp.eq.s32 	%p10, %r8, 0;
	@%p10 bra 	$L__BB1_13;
	setp.eq.s32 	%p11, %r8, 1;
	@%p11 bra 	$L__BB1_11;
	mul.lo.s32 	%r82, %r110, %r38;
	add.s32 	%r83, %r4, %r82;
	mul.wide.s32 	%rd35, %r83, 4;
	add.s64 	%rd36, %rd2, %rd35;
	ld.global.u32 	%r84, [%rd36];
	add.s32 	%r85, %r82, %r101;
	mul.wide.s32 	%rd37, %r85, 4;
	add.s64 	%rd38, %rd1, %rd37;
	ld.global.u32 	%r86, [%rd38];
	mad.lo.s32 	%r87, %r86, %r84, %r115;
	add.s64 	%rd40, %rd36, %rd39;
	ld.global.u32 	%r88, [%rd40];
	add.s64 	%rd41, %rd38, %rd39;
	ld.global.u32 	%r89, [%rd41];
	mad.lo.s32 	%r115, %r89, %r88, %r87;
	add.s32 	%r110, %r110, 2;
$L__BB1_11:
	setp.eq.s32 	%p12, %r10, 0;
	@%p12 bra 	$L__BB1_13;
	mul.lo.s32 	%r90, %r110, %r38;
	add.s32 	%r91, %r4, %r90;
	mul.wide.s32 	%rd42, %r91, 4;
	add.s64 	%rd43, %rd2, %rd42;
	ld.global.u32 	%r92, [%rd43];
	add.s32 	%r93, %r90, %r101;
	mul.wide.s32 	%rd44, %r93, 4;
	add.s64 	%rd45, %rd1, %rd44;
	ld.global.u32 	%r94, [%rd45];
	mad.lo.s32 	%r115, %r94, %r92, %r115;
$L__BB1_13:
	shr.u32 	%r95, %r115, 31;
	add.s32 	%r96, %r115, %r95;
	and.b32  	%r97, %r96, -2;
	sub.s32 	%r98, %r115, %r97;
	add.s32 	%r99, %r101, %r3;
	mad.lo.s32 	%r100, %r99, %r38, %r2;
	mul.wide.s32 	%rd46, %r100, 4;
	add.s64 	%rd47, %rd2, %rd46;
	st.global.u32 	[%rd47], %r98;
	add.s32 	%r101, %r101, 1;
	setp.ne.s32 	%p13, %r101, %r38;
	@%p13 bra 	$L__BB1_2;
$L__BB1_14:
	ret;

}
	// .globl	_Z20encode_slices_kernelPiS_ii
.visible .entry _Z20encode_slices_kernelPiS_ii(
	.param .u64 .ptr .align 1 _Z20encode_slices_kernelPiS_ii_param_0,
	.param .u64 .ptr .align 1 _Z20encode_slices_kernelPiS_ii_param_1,
	.param .u32 _Z20encode_slices_kernelPiS_ii_param_2,
	.param .u32 _Z20encode_slices_kernelPiS_ii_param_3
)
{
	.reg .pred 	%p<20>;
	.reg .b32 	%r<221>;
	.reg .b64 	%rd<89>;

	ld.param.u64 	%rd3, [_Z20encode_slices_kernelPiS_ii_param_0];
	ld.param.u64 	%rd4, [_Z20encode_slices_kernelPiS_ii_param_1];
	ld.param.u32 	%r68, [_Z20encode_slices_kernelPiS_ii_param_2];
	ld.param.u32 	%r218, [_Z20encode_slices_kernelPiS_ii_param_3];
	cvta.to.global.u64 	%rd1, %rd4;
	cvta.to.global.u64 	%rd2, %rd3;
	mov.u32 	%r1, %ctaid.x;
	mov.u32 	%r2, %tid.x;
	max.s32 	%r70, %r1, %r2;
	max.s32 	%r71, %r70, %r218;
	setp.ge.s32 	%p1, %r71, %r68;
	@%p1 bra 	$L__BB2_26;
	setp.lt.s32 	%p2, %r218, 1;
	@%p2 bra 	$L__BB2_15;
	and.b32  	%r3, %r218, 7;
	and.b32  	%r4, %r218, 2147483640;
	neg.s32 	%r5, %r4;
	shl.b32 	%r6, %r68, 3;
	add.s32 	%r109, %r1, %r68;
	mad.lo.s32 	%r7, %r68, %r109, %r2;
	mul.lo.s32 	%r110, %r68, %r68;
	shl.b32 	%r8, %r110, 3;
	shl.b32 	%r111, %r68, 1;
	add.s32 	%r112, %r1, %r111;
	mad.lo.s32 	%r9, %r68, %r112, %r2;
	mad.lo.s32 	%r113, %r68, 3, %r1;
	mad.lo.s32 	%r10, %r68, %r113, %r2;
	shl.b32 	%r114, %r68, 2;
	add.s32 	%r115, %r1, %r114;
	mad.lo.s32 	%r11, %r68, %r115, %r2;
	mad.lo.s32 	%r116, %r68, 5, %r1;
	mad.lo.s32 	%r12, %r68, %r116, %r2;
	mad.lo.s32 	%r117, %r68, 6, %r1;
	mad.lo.s32 	%r13, %r68, %r117, %r2;
	mad.lo.s32 	%r118, %r68, 7, %r1;
	mad.lo.s32 	%r14, %r68, %r118, %r2;
	mul.wide.s32 	%rd81, %r68, 4;
	mov.u32 	%r194, %r218;
$L__BB2_3:
	setp.lt.u32 	%p11, %r218, 8;
	mov.b32 	%r210, 0;
	mov.u32 	%r215, %r210;
	@%p11 bra 	$L__BB2_6;
	mad.lo.s32 	%r195, %r1, %r68, %r2;
	mov.b32 	%r215, 0;
	mov.u32 	%r196, %r14;
	mov.u32 	%r197, %r13;
	mov.u32 	%r198, %r12;
	mov.u32 	%r199, %r11;
	mov.u32 	%r200, %r10;
	mov.u32 	%r201, %r9;
	mov.u32 	%r202, %r7;
	mov.u32 	%r203, %r194;
	mov.u32 	%r204, %r5;
$L__BB2_5:
	.pragma "nounroll";
	mul.wide.s32 	%rd35, %r195, 4;
	add.s64 	%rd36, %rd2, %rd35;
	ld.global.u32 	%r122, [%rd36];
	mul.wide.s32 	%rd37, %r203, 4;
	add.s64 	%rd38, %rd1, %rd37;
	ld.global.u32 	%r123, [%rd38];
	mad.lo.s32 	%r124, %r123, %r122, %r215;
	mul.wide.s32 	%rd39, %r202, 4;
	add.s64 	%rd40, %rd2, %rd39;
	ld.global.u32 	%r125, [%rd40];
	add.s64 	%rd42, %rd38, %rd81;
	ld.global.u32 	%r126, [%rd42];
	mad.lo.s32 	%r127, %r126, %r125, %r124;
	mul.wide.s32 	%rd43, %r201, 4;
	add.s64 	%rd44, %rd2, %rd43;
	ld.global.u32 	%r128, [%rd44];
	add.s64 	%rd45, %rd42, %rd81;
	ld.global.u32 	%r129, [%rd45];
	mad.lo.s32 	%r130, %r129, %r128, %r127;
	mul.wide.s32 	%rd46, %r200, 4;
	add.s64 	%rd47, %rd2, %rd46;
	ld.global.u32 	%r131, [%rd47];
	add.s64 	%rd48, %rd45, %rd81;
	ld.global.u32 	%r132, [%rd48];
	mad.lo.s32 	%r133, %r132, %r131, %r130;
	mul.wide.s32 	%rd49, %r199, 4;
	add.s64 	%rd50, %rd2, %rd49;
	ld.global.u32 	%r134, [%rd50];
	add.s64 	%rd51, %rd48, %rd81;
	ld.global.u32 	%r135, [%rd51];
	mad.lo.s32 	%r136, %r135, %r134, %r133;
	mul.wide.s32 	%rd52, %r198, 4;
	add.s64 	%rd53, %rd2, %rd52;
	ld.global.u32 	%r137, [%rd53];
	add.s64 	%rd54, %rd51, %rd81;
	ld.global.u32 	%r138, [%rd54];
	mad.lo.s32 	%r139, %r138, %r137, %r136;
	mul.wide.s32 	%rd55, %r197, 4;
	add.s64 	%rd56, %rd2, %rd55;
	ld.global.u32 	%r140, [%rd56];
	add.s64 	%rd57, %rd54, %rd81;
	ld.global.u32 	%r141, [%rd57];
	mad.lo.s32 	%r142, %r141, %r140, %r139;
	mul.wide.s32 	%rd58, %r196, 4;
	add.s64 	%rd59, %rd2, %rd58;
	ld.global.u32 	%r143, [%rd59];
	add.s64 	%rd60, %rd57, %rd81;
	ld.global.u32 	%r144, [%rd60];
	mad.lo.s32 	%r215, %r144, %r143, %r142;
	add.s32 	%r204, %r204, 8;
	add.s32 	%r203, %r203, %r6;
	add.s32 	%r202, %r202, %r8;
	add.s32 	%r201, %r201, %r8;
	add.s32 	%r200, %r200, %r8;
	add.s32 	%r199, %r199, %r8;
	add.s32 	%r198, %r198, %r8;
	add.s32 	%r197, %r197, %r8;
	add.s32 	%r196, %r196, %r8;
	add.s32 	%r195, %r195, %r8;
	setp.ne.s32 	%p12, %r204, 0;
	mov.u32 	%r210, %r4;
	@%p12 bra 	$L__BB2_5;
$L__BB2_6:
	setp.eq.s32 	%p13, %r3, 0;
	@%p13 bra 	$L__BB2_14;
	add.s32 	%r146, %r3, -1;
	setp.lt.u32 	%p14, %r146, 3;
	@%p14 bra 	$L__BB2_9;
	mul.lo.s32 	%r147, %r210, %r68;
	add.s32 	%r148, %r147, %r1;
	mad.lo.s32 	%r149, %r148, %r68, %r2;
	mul.wide.s32 	%rd61, %r149, 4;
	add.s64 	%rd62, %rd2, %rd61;
	ld.global.u32 	%r150, [%rd62];
	add.s32 	%r151, %r147, %r194;
	mul.wide.s32 	%rd63, %r151, 4;
	add.s64 	%rd64, %rd1, %rd63;
	ld.global.u32 	%r152, [%rd64];
	mad.lo.s32 	%r153, %r152, %r150, %r215;
	add.s32 	%r154, %r148, %r68;
	mad.lo.s32 	%r155, %r154, %r68, %r2;
	mul.wide.s32 	%rd65, %r155, 4;
	add.s64 	%rd66, %rd2, %rd65;
	ld.global.u32 	%r156, [%rd66];
	add.s64 	%rd68, %rd64, %rd81;
	ld.global.u32 	%r157, [%rd68];
	mad.lo.s32 	%r158, %r157, %r156, %r153;
	add.s32 	%r159, %r154, %r68;
	mad.lo.s32 	%r160, %r159, %r68, %r2;
	mul.wide.s32 	%rd69, %r160, 4;
	add.s64 	%rd70, %rd2, %rd69;
	ld.global.u32 	%r161, [%rd70];
	add.s64 	%rd71, %rd68, %rd81;
	ld.global.u32 	%r162, [%rd71];
	mad.lo.s32 	%r163, %r162, %r161, %r158;
	add.s32 	%r164, %r159, %r68;
	mad.lo.s32 	%r165, %r164, %r68, %r2;
	mul.wide.s32 	%rd72, %r165, 4;
	add.s64 	%rd73, %rd2, %rd72;
	ld.global.u32 	%r166, [%rd73];
	add.s64 	%rd74, %rd71, %rd81;
	ld.global.u32 	%r167, [%rd74];
	mad.lo.s32 	%r215, %r167, %r166, %r163;
	add.s32 	%r210, %r210, 4;
$L__BB2_9:
	and.b32  	%r169, %r218, 3;
	setp.eq.s32 	%p15, %r169, 0;
	@%p15 bra 	$L__BB2_14;
	setp.eq.s32 	%p16, %r169, 1;
	@%p16 bra 	$L__BB2_12;
	mul.lo.s32 	%r170, %r210, %r68;
	add.s32 	%r171, %r170, %r1;
	mad.lo.s32 	%r172, %r171, %r68, %r2;
	mul.wide.s32 	%rd75, %r172, 4;
	add.s64 	%rd76, %rd2, %rd75;
	ld.global.u32 	%r173, [%rd76];
	add.s32 	%r174, %r170, %r194;
	mul.wide.s32 	%rd77, %r174, 4;
	add.s64 	%rd78, %rd1, %rd77;
	ld.global.u32 	%r175, [%rd78];
	mad.lo.s32 	%r176, %r175, %r173, %r215;
	add.s32 	%r177, %r171, %r68;
	mad.lo.s32 	%r178, %r177, %r68, %r2;
	mul.wide.s32 	%rd79, %r178, 4;
	add.s64 	%rd80, %rd2, %rd79;
	ld.global.u32 	%r179, [%rd80];
	add.s64 	%rd82, %rd78, %rd81;
	ld.global.u32 	%r180, [%rd82];
	mad.lo.s32 	%r215, %r180, %r179, %r176;
	add.s32 	%r210, %r210, 2;
$L__BB2_12:
	and.b32  	%r181, %r218, 1;
	setp.eq.b32 	%p17, %r181, 1;
	not.pred 	%p18, %p17;
	@%p18 bra 	$L__BB2_14;
	mul.lo.s32 	%r182, %r210, %r68;
	add.s32 	%r183, %r182, %r1;
	mad.lo.s32 	%r184, %r183, %r68, %r2;
	mul.wide.s32 	%rd83, %r184, 4;
	add.s64 	%rd84, %rd2, %rd83;
	ld.global.u32 	%r185, [%rd84];
	add.s32 	%r186, %r182, %r194;
	mul.wide.s32 	%rd85, %r186, 4;
	add.s64 	%rd86, %rd1, %rd85;
	ld.global.u32 	%r187, [%rd86];
	mad.lo.s32 	%r215, %r187, %r185, %r215;
$L__BB2_14:
	shr.u32 	%r188, %r215, 31;
	add.s32 	%r189, %r215, %r188;
	and.b32  	%r190, %r189, -2;
	sub.s32 	%r191, %r215, %r190;
	mad.lo.s32 	%r192, %r194, %r68, %r1;
	mad.lo.s32 	%r193, %r192, %r68, %r2;
	mul.wide.s32 	%rd87, %r193, 4;
	add.s64 	%rd88, %rd2, %rd87;
	st.global.u32 	[%rd88], %r191;
	add.s32 	%r194, %r194, 1;
	setp.eq.s32 	%p19, %r194, %r68;
	@%p19 bra 	$L__BB2_26;
	bra.uni 	$L__BB2_3;
$L__BB2_15:
	sub.s32 	%r55, %r68, %r218;
	and.b32  	%r56, %r55, 7;
	sub.s32 	%r72, %r218, %r68;
	setp.gt.u32 	%p3, %r72, -8;
	@%p3 bra 	$L__BB2_18;
	and.b32  	%r57, %r55, -8;
	mov.b32 	%r217, 0;
$L__BB2_17:
	.pragma "nounroll";
	mad.lo.s32 	%r74, %r218, %r68, %r1;
	mad.lo.s32 	%r75, %r74, %r68, %r2;
	mul.wide.s32 	%rd5, %r75, 4;
	add.s64 	%rd6, %rd2, %rd5;
	mov.b32 	%r76, 0;
	st.global.u32 	[%rd6], %r76;
	add.s32 	%r77, %r74, %r68;
	mad.lo.s32 	%r78, %r77, %r68, %r2;
	mul.wide.s32 	%rd7, %r78, 4;
	add.s64 	%rd8, %rd2, %rd7;
	st.global.u32 	[%rd8], %r76;
	add.s32 	%r79, %r77, %r68;
	mad.lo.s32 	%r80, %r79, %r68, %r2;
	mul.wide.s32 	%rd9, %r80, 4;
	add.s64 	%rd10, %rd2, %rd9;
	st.global.u32 	[%rd10], %r76;
	add.s32 	%r81, %r79, %r68;
	mad.lo.s32 	%r82, %r81, %r68, %r2;
	mul.wide.s32 	%rd11, %r82, 4;
	add.s64 	%rd12, %rd2, %rd11;
	st.global.u32 	[%rd12], %r76;
	add.s32 	%r83, %r81, %r68;
	mad.lo.s32 	%r84, %r83, %r68, %r2;
	mul.wide.s32 	%rd13, %r84, 4;
	add.s64 	%rd14, %rd2, %rd13;
	st.global.u32 	[%rd14], %r76;
	add.s32 	%r85, %r83, %r68;
	mad.lo.s32 	%r86, %r85, %r68, %r2;
	mul.wide.s32 	%rd15, %r86, 4;
	add.s64 	%rd16, %rd2, %rd15;
	st.global.u32 	[%rd16], %r76;
	add.s32 	%r87, %r85, %r68;
	mad.lo.s32 	%r88, %r87, %r68, %r2;
	mul.wide.s32 	%rd17, %r88, 4;
	add.s64 	%rd18, %rd2, %rd17;
	st.global.u32 	[%rd18], %r76;
	add.s32 	%r89, %r87, %r68;
	mad.lo.s32 	%r90, %r89, %r68, %r2;
	mul.wide.s32 	%rd19, %r90, 4;
	add.s64 	%rd20, %rd2, %rd19;
	st.global.u32 	[%rd20], %r76;
	add.s32 	%r218, %r218, 8;
	add.s32 	%r217, %r217, 8;
	setp.ne.s32 	%p4, %r217, %r57;
	@%p4 bra 	$L__BB2_17;
$L__BB2_18:
	setp.eq.s32 	%p5, %r56, 0;
	@%p5 bra 	$L__BB2_26;
	and.b32  	%r63, %r55, 3;
	setp.lt.u32 	%p6, %r56, 4;
	@%p6 bra 	$L__BB2_21;
	mad.lo.s32 	%r91, %r218, %r68, %r1;
	mad.lo.s32 	%r92, %r91, %r68, %r2;
	mul.wide.s32 	%rd21, %r92, 4;
	add.s64 	%rd22, %rd2, %rd21;
	mov.b32 	%r93, 0;
	st.global.u32 	[%rd22], %r93;
	add.s32 	%r94, %r91, %r68;
	mad.lo.s32 	%r95, %r94, %r68, %r2;
	mul.wide.s32 	%rd23, %r95, 4;
	add.s64 	%rd24, %rd2, %rd23;
	st.global.u32 	[%rd24], %r93;
	add.s32 	%r96, %r94, %r68;
	mad.lo.s32 	%r97, %r96, %r68, %r2;
	mul.wide.s32 	%rd25, %r97, 4;
	add.s64 	%rd26, %rd2, %rd25;
	st.global.u32 	[%rd26], %r93;
	add.s32 	%r98, %r96, %r68;
	mad.lo.s32 	%r99, %r98, %r68, %r2;
	mul.wide.s32 	%rd27, %r99, 4;
	add.s64 	%rd28, %rd2, %rd27;
	st.global.u32 	[%rd28], %r93;
	add.s32 	%r218, %r218, 4;
$L__BB2_21:
	setp.eq.s32 	%p7, %r63, 0;
	@%p7 bra 	$L__BB2_26;
	setp.eq.s32 	%p8, %r63, 1;
	@%p8 bra 	$L__BB2_24;
	mad.lo.s32 	%r100, %r218, %r68, %r1;
	mad.lo.s32 	%r101, %r100, %r68, %r2;
	mul.wide.s32 	%rd29, %r101, 4;
	add.s64 	%rd30, %rd2, %rd29;
	mov.b32 	%r102, 0;
	st.global.u32 	[%rd30], %r102;
	add.s32 	%r103, %r100, %r68;
	mad.lo.s32 	%r104, %r103, %r68, %r2;
	mul.wide.s32 	%rd31, %r104, 4;
	add.s64 	%rd32, %rd2, %rd31;
	st.global.u32 	[%rd32], %r102;
	add.s32 	%r218, %r218, 2;
$L__BB2_24:
	and.b32  	%r105, %r55, 1;
	setp.eq.b32 	%p9, %r105, 1;
	not.pred 	%p10, %p9;
	@%p10 bra 	$L__BB2_26;
	mad.lo.s32 	%r106, %r218, %r68, %r1;
	mad.lo.s32 	%r107, %r106, %r68, %r2;
	mul.wide.s32 	%rd33, %r107, 4;
	add.s64 	%rd34, %rd2, %rd33;
	mov.b32 	%r108, 0;
	st.global.u32 	[%rd34], %r108;
$L__BB2_26:
	ret;

}


// ===== COMPILED SASS (sm_100) =====

	.target	sm_100

	.elftype	@"ET_EXEC"


//--------------------- .note.nv.tkinfo           --------------------------
	.section	.note.nv.tkinfo,"",@"SHT_NOTE"
	.sectionflags	@"SHF_NOTE_NV_TKINFO"
	.tkinfo
        /*0018*/ 	.word	0x00000002
        /*0030*/ 	.string	""
        /*0030*/ 	.string	"ptxas"
        /*0030*/ 	.string	"Cuda compilation tools, release 13.0, V13.0.88"
        /*0030*/ 	.string	"Build cuda_13.0.r13.0/compiler.36424714_0"
        /*0030*/ 	.string	"-arch sm_100 -m 64 "



//--------------------- .note.nv.cuinfo           --------------------------
	.section	.note.nv.cuinfo,"",@"SHT_NOTE"
	.sectionflags	@"SHF_NOTE_NV_CUINFO"
        /*0018*/ 	.short	0x0002
        /*001a*/ 	.short	0x0064
        /*001c*/ 	.short	0x0082
	.zero		2


//--------------------- .nv.info                  --------------------------
	.section	.nv.info,"",@"SHT_CUDA_INFO"
	.align	4


	//----- nvinfo : EIATTR_REGCOUNT
	.align		4
        /*0000*/ 	.byte	0x04, 0x2f
        /*0002*/ 	.short	(.L_1 - .L_0)
	.align		4
.L_0:
        /*0004*/ 	.word	index@(_Z18encode_rows_kernelPiS_ii)
        /*0008*/ 	.word	0x00000020


	//----- nvinfo : EIATTR_FRAME_SIZE
	.align		4
.L_1:
        /*000c*/ 	.byte	0x04, 0x11
        /*000e*/ 	.short	(.L_3 - .L_2)
	.align		4
.L_2:
        /*0010*/ 	.word	index@(_Z18encode_rows_kernelPiS_ii)
        /*0014*/ 	.word	0x00000000


	//----- nvinfo : EIATTR_REGCOUNT
	.align		4
.L_3:
        /*0018*/ 	.byte	0x04, 0x2f
        /*001a*/ 	.short	(.L_5 - .L_4)
	.align		4
.L_4:
        /*001c*/ 	.word	index@(_Z21encode_columns_kernelPiS_ii)
        /*0020*/ 	.word	0x00000020


	//----- nvinfo : EIATTR_FRAME_SIZE
	.align		4
.L_5:
        /*0024*/ 	.byte	0x04, 0x11
        /*0026*/ 	.short	(.L_7 - .L_6)
	.align		4
.L_6:
        /*0028*/ 	.word	index@(_Z21encode_columns_kernelPiS_ii)
        /*002c*/ 	.word	0x00000000


	//----- nvinfo : EIATTR_REGCOUNT
	.align		4
.L_7:
        /*0030*/ 	.byte	0x04, 0x2f
        /*0032*/ 	.short	(.L_9 - .L_8)
	.align		4
.L_8:
        /*0034*/ 	.word	index@(_Z20encode_slices_kernelPiS_ii)
        /*0038*/ 	.word	0x00000028


	//----- nvinfo : EIATTR_FRAME_SIZE
	.align		4
.L_9:
        /*003c*/ 	.byte	0x04, 0x11
        /*003e*/ 	.short	(.L_11 - .L_10)
	.align		4
.L_10:
        /*0040*/ 	.word	index@(_Z20encode_slices_kernelPiS_ii)
        /*0044*/ 	.word	0x00000000


	//----- nvinfo : EIATTR_MIN_STACK_SIZE
	.align		4
.L_11:
        /*0048*/ 	.byte	0x04, 0x12
        /*004a*/ 	.short	(.L_13 - .L_12)
	.align		4
.L_12:
        /*004c*/ 	.word	index@(_Z20encode_slices_kernelPiS_ii)
        /*0050*/ 	.word	0x00000000


	//----- nvinfo : EIATTR_MIN_STACK_SIZE
	.align		4
.L_13:
        /*0054*/ 	.byte	0x04, 0x12
        /*0056*/ 	.short	(.L_15 - .L_14)
	.align		4
.L_14:
        /*0058*/ 	.word	index@(_Z21encode_columns_kernelPiS_ii)
        /*005c*/ 	.word	0x00000000


	//----- nvinfo : EIATTR_MIN_STACK_SIZE
	.align		4
.L_15:
        /*0060*/ 	.byte	0x04, 0x12
        /*0062*/ 	.short	(.L_17 - .L_16)
	.align		4
.L_16:
        /*0064*/ 	.word	index@(_Z18encode_rows_kernelPiS_ii)
        /*0068*/ 	.word	0x00000000
.L_17:


//--------------------- .nv.compat                --------------------------
	.section	.nv.compat,"",@"SHT_CUDA_COMPAT_INFO"
	.align	4
        /*0000*/ 	.byte	0x02, 0x09, 0x00, 0x00, 0x02, 0x02, 0x01, 0x00, 0x02, 0x05, 0x05, 0x00, 0x03, 0x07, 0x01, 0x01
        /*0010*/ 	.byte	0x02, 0x03, 0x00, 0x00, 0x02, 0x06, 0x01, 0x00, 0x04, 0x0b, 0x08, 0x00, 0x09, 0x00, 0x00, 0x00
        /*0020*/ 	.byte	0x00, 0x00, 0x00, 0x00


//--------------------- .nv.info._Z20encode_slices_kernelPiS_ii --------------------------
	.section	.nv.info._Z20encode_slices_kernelPiS_ii,"",@"SHT_CUDA_INFO"
	.sectionflags	@""
	.align	4


	//----- nvinfo : EIATTR_CUDA_API_VERSION
	.align		4
        /*0000*/ 	.byte	0x04, 0x37
        /*0002*/ 	.short	(.L_19 - .L_18)
.L_18:
        /*0004*/ 	.word	0x00000082


	//----- nvinfo : EIATTR_KPARAM_INFO
	.align		4
.L_19:
        /*0008*/ 	.byte	0x04, 0x17
        /*000a*/ 	.short	(.L_21 - .L_20)
.L_20:
        /*000c*/ 	.word	0x00000000
        /*0010*/ 	.short	0x0003
        /*0012*/ 	.short	0x0014
        /*0014*/ 	.byte	0x00, 0xf0, 0x11, 0x00


	//----- nvinfo : EIATTR_KPARAM_INFO
	.align		4
.L_21:
        /*0018*/ 	.byte	0x04, 0x17
        /*001a*/ 	.short	(.L_23 - .L_22)
.L_22:
        /*001c*/ 	.word	0x00000000
        /*0020*/ 	.short	0x0002
        /*0022*/ 	.short	0x0010
        /*0024*/ 	.byte	0x00, 0xf0, 0x11, 0x00


	//----- nvinfo : EIATTR_KPARAM_INFO
	.align		4
.L_23:
        /*0028*/ 	.byte	0x04, 0x17
        /*002a*/ 	.short	(.L_25 - .L_24)
.L_24:
        /*002c*/ 	.word	0x00000000
        /*0030*/ 	.short	0x0001
        /*0032*/ 	.short	0x0008
        /*0034*/ 	.byte	0x00, 0xf5, 0x21, 0x00


	//----- nvinfo : EIATTR_KPARAM_INFO
	.align		4
.L_25:
        /*0038*/ 	.byte	0x04, 0x17
        /*003a*/ 	.short	(.L_27 - .L_26)
.L_26:
        /*003c*/ 	.word	0x00000000
        /*0040*/ 	.short	0x0000
        /*0042*/ 	.short	0x0000
        /*0044*/ 	.byte	0x00, 0xf5, 0x21, 0x00


	//----- nvinfo : EIATTR_SPARSE_MMA_MASK
	.align		4
.L_27:
        /*0048*/ 	.byte	0x03, 0x50
        /*004a*/ 	.short	0x0000


	//----- nvinfo : EIATTR_MAXREG_COUNT
	.align		4
        /*004c*/ 	.byte	0x03, 0x1b
        /*004e*/ 	.short	0x00ff


	//----- nvinfo : EIATTR_MERCURY_ISA_VERSION
	.align		4
        /*0050*/ 	.byte	0x03, 0x5f
        /*0052*/ 	.short	0x0101


	//----- nvinfo : EIATTR_VRC_CTA_INIT_COUNT
	.align		4
        /*0054*/ 	.byte	0x02, 0x4a
	.zero		1
	.zero		1


	//----- nvinfo : EIATTR_EXIT_INSTR_OFFSETS
	.align		4
        /*0058*/ 	.byte	0x04, 0x1c
        /*005a*/ 	.short	(.L_29 - .L_28)


	//   ....[0]....
.L_28:
        /*005c*/ 	.word	0x00000070


	//   ....[1]....
        /*0060*/ 	.word	0x00000bc0


	//   ....[2]....
        /*0064*/ 	.word	0x00000eb0


	//   ....[3]....
        /*0068*/ 	.word	0x00001020


	//   ....[4]....
        /*006c*/ 	.word	0x00001110


	//   ....[5]....
        /*0070*/ 	.word	0x00001170


	//----- nvinfo : EIATTR_CBANK_PARAM_SIZE
	.align		4
.L_29:
        /*0074*/ 	.byte	0x03, 0x19
        /*0076*/ 	.short	0x0018


	//----- nvinfo : EIATTR_PARAM_CBANK
	.align		4
        /*0078*/ 	.byte	0x04, 0x0a
        /*007a*/ 	.short	(.L_31 - .L_30)
	.align		4
.L_30:
        /*007c*/ 	.word	index@(.nv.constant0._Z20encode_slices_kernelPiS_ii)
        /*0080*/ 	.short	0x0380
        /*0082*/ 	.short	0x0018


	//----- nvinfo : EIATTR_SW_WAR
	.align		4
.L_31:
        /*0084*/ 	.byte	0x04, 0x36
        /*0086*/ 	.short	(.L_33 - .L_32)
.L_32:
        /*0088*/ 	.word	0x00000008
.L_33:


//--------------------- .nv.info._Z21encode_columns_kernelPiS_ii --------------------------
	.section	.nv.info._Z21encode_columns_kernelPiS_ii,"",@"SHT_CUDA_INFO"
	.sectionflags	@""
	.align	4


	//----- nvinfo : EIATTR_CUDA_API_VERSION
	.align		4
        /*0000*/ 	.byte	0x04, 0x37
        /*0002*/ 	.short	(.L_35 - .L_34)
.L_34:
        /*0004*/ 	.word	0x00000082


	//----- nvinfo : EIATTR_KPARAM_INFO
	.align		4
.L_35:
        /*0008*/ 	.byte	0x04, 0x17
        /*000a*/ 	.short	(.L_37 - .L_36)
.L_36:
        /*000c*/ 	.word	0x00000000
        /*0010*/ 	.short	0x0003
        /*0012*/ 	.short	0x0014
        /*0014*/ 	.byte	0x00, 0xf0, 0x11, 0x00


	//----- nvinfo : EIATTR_KPARAM_INFO
	.align		4
.L_37:
        /*0018*/ 	.byte	0x04, 0x17
        /*001a*/ 	.short	(.L_39 - .L_38)
.L_38:
        /*001c*/ 	.word	0x00000000
        /*0020*/ 	.short	0x0002
        /*0022*/ 	.short	0x0010
        /*0024*/ 	.byte	0x00, 0xf0, 0x11, 0x00


	//----- nvinfo : EIATTR_KPARAM_INFO
	.align		4
.L_39:
        /*0028*/ 	.byte	0x04, 0x17
        /*002a*/ 	.short	(.L_41 - .L_40)
.L_40:
        /*002c*/ 	.word	0x00000000
        /*0030*/ 	.short	0x0001
        /*0032*/ 	.short	0x0008
        /*0034*/ 	.byte	0x00, 0xf5, 0x21, 0x00


	//----- nvinfo : EIATTR_KPARAM_INFO
	.align		4
.L_41:
        /*0038*/ 	.byte	0x04, 0x17
        /*003a*/ 	.short	(.L_43 - .L_42)
.L_42:
        /*003c*/ 	.word	0x00000000
        /*0040*/ 	.short	0x0000
        /*0042*/ 	.short	0x0000
        /*0044*/ 	.byte	0x00, 0xf5, 0x21, 0x00


	//----- nvinfo : EIATTR_SPARSE_MMA_MASK
	.align		4
.L_43:
        /*0048*/ 	.byte	0x03, 0x50
        /*004a*/ 	.short	0x0000


	//----- nvinfo : EIATTR_MAXREG_COUNT
	.align		4
        /*004c*/ 	.byte	0x03, 0x1b
        /*004e*/ 	.short	0x00ff


	//----- nvinfo : EIATTR_MERCURY_ISA_VERSION
	.align		4
        /*0050*/ 	.byte	0x03, 0x5f
        /*0052*/ 	.short	0x0101


	//----- nvinfo : EIATTR_VRC_CTA_INIT_COUNT
	.align		4
        /*0054*/ 	.byte	0x02, 0x4a
	.zero		1
	.zero		1


	//----- nvinfo : EIATTR_EXIT_INSTR_OFFSETS
	.align		4
        /*0058*/ 	.byte	0x04, 0x1c
        /*005a*/ 	.short	(.L_45 - .L_44)


	//   ....[0]....
.L_44:
        /*005c*/ 	.word	0x00000080


	//   ....[1]....
        /*0060*/ 	.word	0x00000940


	//----- nvinfo : EIATTR_CBANK_PARAM_SIZE
	.align		4
.L_45:
        /*0064*/ 	.byte	0x03, 0x19
        /*0066*/ 	.short	0x0018


	//----- nvinfo : EIATTR_PARAM_CBANK
	.align		4
        /*0068*/ 	.byte	0x04, 0x0a
        /*006a*/ 	.short	(.L_47 - .L_46)
	.align		4
.L_46:
        /*006c*/ 	.word	index@(.nv.constant0._Z21encode_columns_kernelPiS_ii)
        /*0070*/ 	.short	0x0380
        /*0072*/ 	.short	0x0018


	//----- nvinfo : EIATTR_SW_WAR
	.align		4
.L_47:
        /*0074*/ 	.byte	0x04, 0x36
        /*0076*/ 	.short	(.L_49 - .L_48)
.L_48:
        /*0078*/ 	.word	0x00000008
.L_49:


//--------------------- .nv.info._Z18encode_rows_kernelPiS_ii --------------------------
	.section	.nv.info._Z18encode_rows_kernelPiS_ii,"",@"SHT_CUDA_INFO"
	.sectionflags	@""
	.align	4


	//----- nvinfo : EIATTR_CUDA_API_VERSION
	.align		4
        /*0000*/ 	.byte	0x04, 0x37
        /*0002*/ 	.short	(.L_51 - .L_50)
.L_50:
        /*0004*/ 	.word	0x00000082


	//----- nvinfo : EIATTR_KPARAM_INFO
	.align		4
.L_51:
        /*0008*/ 	.byte	0x04, 0x17
        /*000a*/ 	.short	(.L_53 - .L_52)
.L_52:
        /*000c*/ 	.word	0x00000000
        /*0010*/ 	.short	0x0003
        /*0012*/ 	.short	0x0014
        /*0014*/ 	.byte	0x00, 0xf0, 0x11, 0x00


	//----- nvinfo : EIATTR_KPARAM_INFO
	.align		4
.L_53:
        /*0018*/ 	.byte	0x04, 0x17
        /*001a*/ 	.short	(.L_55 - .L_54)
.L_54:
        /*001c*/ 	.word	0x00000000
        /*0020*/ 	.short	0x0002
        /*0022*/ 	.short	0x0010
        /*0024*/ 	.byte	0x00, 0xf0, 0x11, 0x00


	//----- nvinfo : EIATTR_KPARAM_INFO
	.align		4
.L_55:
        /*0028*/ 	.byte	0x04, 0x17
        /*002a*/ 	.short	(.L_57 - .L_56)
.L_56:
        /*002c*/ 	.word	0x00000000
        /*0030*/ 	.short	0x0001
        /*0032*/ 	.short	0x0008
        /*0034*/ 	.byte	0x00, 0xf5, 0x21, 0x00


	//----- nvinfo : EIATTR_KPARAM_INFO
	.align		4
.L_57:
        /*0038*/ 	.byte	0x04, 0x17
        /*003a*/ 	.short	(.L_59 - .L_58)
.L_58:
        /*003c*/ 	.word	0x00000000
        /*0040*/ 	.short	0x0000
        /*0042*/ 	.short	0x0000
        /*0044*/ 	.byte	0x00, 0xf5, 0x21, 0x00


	//----- nvinfo : EIATTR_SPARSE_MMA_MASK
	.align		4
.L_59:
        /*0048*/ 	.byte	0x03, 0x50
        /*004a*/ 	.short	0x0000


	//----- nvinfo : EIATTR_MAXREG_COUNT
	.align		4
        /*004c*/ 	.byte	0x03, 0x1b
        /*004e*/ 	.short	0x00ff


	//----- nvinfo : EIATTR_MERCURY_ISA_VERSION
	.align		4
        /*0050*/ 	.byte	0x03, 0x5f
        /*0052*/ 	.short	0x0101


	//----- nvinfo : EIATTR_VRC_CTA_INIT_COUNT
	.align		4
        /*0054*/ 	.byte	0x02, 0x4a
	.zero		1
	.zero		1


	//----- nvinfo : EIATTR_EXIT_INSTR_OFFSETS
	.align		4
        /*0058*/ 	.byte	0x04, 0x1c
        /*005a*/ 	.short	(.L_61 - .L_60)


	//   ....[0]....
.L_60:
        /*005c*/ 	.word	0x00000080


	//   ....[1]....
        /*0060*/ 	.word	0x00000880


	//----- nvinfo : EIATTR_CBANK_PARAM_SIZE
	.align		4
.L_61:
        /*0064*/ 	.byte	0x03, 0x19
        /*0066*/ 	.short	0x0018


	//----- nvinfo : EIATTR_PARAM_CBANK
	.align		4
        /*0068*/ 	.byte	0x04, 0x0a
        /*006a*/ 	.short	(.L_63 - .L_62)
	.align		4
.L_62:
        /*006c*/ 	.word	index@(.nv.constant0._Z18encode_rows_kernelPiS_ii)
        /*0070*/ 	.short	0x0380
        /*0072*/ 	.short	0x0018


	//----- nvinfo : EIATTR_SW_WAR
	.align		4
.L_63:
        /*0074*/ 	.byte	0x04, 0x36
        /*0076*/ 	.short	(.L_65 - .L_64)
.L_64:
        /*0078*/ 	.word	0x00000008
.L_65:


//--------------------- .nv.callgraph             --------------------------
	.section	.nv.callgraph,"",@"SHT_CUDA_CALLGRAPH"
	.align	4
	.sectionentsize	8
	.align		4
        /*0000*/ 	.word	0x00000000
	.align		4
        /*0004*/ 	.word	0xffffffff
	.align		4
        /*0008*/ 	.word	0x00000000
	.align		4
        /*000c*/ 	.word	0xfffffffe
	.align		4
        /*0010*/ 	.word	0x00000000
	.align		4
        /*0014*/ 	.word	0xfffffffd
	.align		4
        /*0018*/ 	.word	0x00000000
	.align		4
        /*001c*/ 	.word	0xfffffffc


//--------------------- .text._Z20encode_slices_kernelPiS_ii --------------------------
	.section	.text._Z20encode_slices_kernelPiS_ii,"ax",@progbits
	.align	128
        .global         _Z20encode_slices_kernelPiS_ii
        .type           _Z20encode_slices_kernelPiS_ii,@function
        .size           _Z20encode_slices_kernelPiS_ii,(.L_x_23 - _Z20encode_slices_kernelPiS_ii)
        .other          _Z20encode_slices_kernelPiS_ii,@"STO_CUDA_ENTRY STV_DEFAULT"
_Z20encode_slices_kernelPiS_ii:
.text._Z20encode_slices_kernelPiS_ii:
[----:B------:R-:W-:Y:S01]  /*0000*/  LDC R1, c[0x0][0x37c] ;  /* 0x0000df00ff017b82 */ /* 0x000fe20000000800 */
[----:B------:R-:W0:Y:S07]  /*0010*/  S2R R3, SR_CTAID.X ;  /* 0x0000000000037919 */ /* 0x000e2e0000002500 */
[----:B------:R-:W0:Y:S01]  /*0020*/  LDC.64 R12, c[0x0][0x390] ;  /* 0x0000e400ff0c7b82 */ /* 0x000e220000000a00 */
[----:B------:R-:W0:Y:S07]  /*0030*/  S2R R5, SR_TID.X ;  /* 0x0000000000057919 */ /* 0x000e2e0000002100 */
[----:B------:R-:W1:Y:S01]  /*0040*/  LDC R14, c[0x0][0x394] ;  /* 0x0000e500ff0e7b82 */ /* 0x000e620000000800 */
[----:B0-----:R-:W-:-:S04]  /*0050*/  VIMNMX3 R7, R3, R5, R13, !PT ;  /* 0x000000050307720f */ /* 0x001fc8000780010d */
[----:B------:R-:W-:-:S13]  /*0060*/  ISETP.GE.AND P0, PT, R7, R12, PT ;  /* 0x0000000c0700720c */ /* 0x000fda0003f06270 */
[----:B-1----:R-:W-:Y:S05]  /*0070*/  @P0 EXIT ;  /* 0x000000000000094d */ /* 0x002fea0003800000 */
[----:B------:R-:W-:Y:S01]  /*0080*/  ISETP.GE.AND P0, PT, R13, 0x1, PT ;  /* 0x000000010d00780c */ /* 0x000fe20003f06270 */
[----:B------:R-:W0:Y:S01]  /*0090*/  LDCU.64 UR6, c[0x0][0x358] ;  /* 0x00006b00ff0677ac */ /* 0x000e220008000a00 */
[----:B------:R-:W-:-:S11]  /*00a0*/  MOV R0, R14 ;  /* 0x0000000e00007202 */ /* 0x000fd60000000f00 */
[----:B------:R-:W-:Y:S05]  /*00b0*/  @!P0 BRA `(.L_x_0) ;  /* 0x0000000800c88947 */ /* 0x000fea0003800000 */
[-C--:B------:R-:W-:Y:S01]  /*00c0*/  IADD3 R2, PT, PT, R3, R12.reuse, RZ ;  /* 0x0000000c03027210 */ /* 0x080fe20007ffe0ff */
[C-C-:B------:R-:W-:Y:S01]  /*00d0*/  IMAD R6, R12.reuse, 0x3, R3.reuse ;  /* 0x000000030c067824 */ /* 0x140fe200078e0203 */
[CC--:B------:R-:W-:Y:S01]  /*00e0*/  LEA R4, R12.reuse, R3.reuse, 0x1 ;  /* 0x000000030c047211 */ /* 0x0c0fe200078e08ff */
[C-C-:B------:R-:W-:Y:S01]  /*00f0*/  IMAD R8, R12.reuse, 0x5, R3.reuse ;  /* 0x000000050c087824 */ /* 0x140fe200078e0203 */
[C---:B------:R-:W-:Y:S01]  /*0100*/  LEA R7, R12.reuse, R3, 0x2 ;  /* 0x000000030c077211 */ /* 0x040fe200078e10ff */
[C-C-:B------:R-:W-:Y:S01]  /*0110*/  IMAD R9, R12.reuse, 0x6, R3.reuse ;  /* 0x000000060c097824 */ /* 0x140fe200078e0203 */
[----:B------:R-:W-:Y:S01]  /*0120*/  LOP3.LUT R0, R13, 0x7ffffff8, RZ, 0xc0, !PT ;  /* 0x7ffffff80d007812 */ /* 0x000fe200078ec0ff */
[----:B------:R-:W-:Y:S02]  /*0130*/  IMAD R10, R12, 0x7, R3 ;  /* 0x000000070c0a7824 */ /* 0x000fe400078e0203 */
[-CC-:B------:R-:W-:Y:S02]  /*0140*/  IMAD R2, R2, R12.reuse, R5.reuse ;  /* 0x0000000c02027224 */ /* 0x180fe400078e0205 */
[----:B------:R-:W-:-:S02]  /*0150*/  IMAD R4, R4, R12, R5 ;  /* 0x0000000c04047224 */ /* 0x000fc400078e0205 */
[-CC-:B------:R-:W-:Y:S02]  /*0160*/  IMAD R6, R6, R12.reuse, R5.reuse ;  /* 0x0000000c06067224 */ /* 0x180fe400078e0205 */
[-CC-:B------:R-:W-:Y:S02]  /*0170*/  IMAD R7, R7, R12.reuse, R5.reuse ;  /* 0x0000000c07077224 */ /* 0x180fe400078e0205 */
[-CC-:B------:R-:W-:Y:S02]  /*0180*/  IMAD R8, R8, R12.reuse, R5.reuse ;  /* 0x0000000c08087224 */ /* 0x180fe400078e0205 */
[-CC-:B------:R-:W-:Y:S02]  /*0190*/  IMAD R9, R9, R12.reuse, R5.reuse ;  /* 0x0000000c09097224 */ /* 0x180fe400078e0205 */
[-C--:B------:R-:W-:Y:S02]  /*01a0*/  IMAD R10, R10, R12.reuse, R5 ;  /* 0x0000000c0a0a7224 */ /* 0x080fe400078e0205 */
[----:B------:R-:W-:Y:S01]  /*01b0*/  IMAD R11, R12, R12, RZ ;  /* 0x0000000c0c0b7224 */ /* 0x000fe200078e02ff */
[----:B------:R-:W-:-:S07]  /*01c0*/  MOV R12, R14 ;  /* 0x0000000e000c7202 */ /* 0x000fce0000000f00 */
.L_x_5:
[----:B------:R-:W1:Y:S01]  /*01d0*/  LDCU UR4, c[0x0][0x394] ;  /* 0x00007280ff0477ac */ /* 0x000e620008000800 */
[----:B0-----:R-:W-:Y:S01]  /*01e0*/  HFMA2 R13, -RZ, RZ, 0, 0 ;  /* 0x00000000ff0d7431 */ /* 0x001fe200000001ff */
[----:B------:R-:W-:Y:S01]  /*01f0*/  MOV R34, RZ ;  /* 0x000000ff00227202 */ /* 0x000fe20000000f00 */
[----:B-1----:R-:W-:-:S09]  /*0200*/  UISETP.GE.U32.AND UP0, UPT, UR4, 0x8, UPT ;  /* 0x000000080400788c */ /* 0x002fd2000bf06070 */
[----:B------:R-:W-:Y:S05]  /*0210*/  BRA.U !UP0, `(.L_x_1) ;  /* 0x00000005080c7547 */ /* 0x000fea000b800000 */
[----:B------:R-:W1:Y:S01]  /*0220*/  LDC R16, c[0x0][0x390] ;  /* 0x0000e400ff107b82 */ /* 0x000e620000000800 */
[----:B------:R-:W-:Y:S02]  /*0230*/  IADD3 R13, PT, PT, -R0, RZ, RZ ;  /* 0x000000ff000d7210 */ /* 0x000fe40007ffe1ff */
[----:B------:R-:W-:Y:S02]  /*0240*/  MOV R34, RZ ;  /* 0x000000ff00227202 */ /* 0x000fe40000000f00 */
[----:B------:R-:W-:Y:S02]  /*0250*/  MOV R17, R10 ;  /* 0x0000000a00117202 */ /* 0x000fe40000000f00 */
[----:B------:R-:W-:Y:S02]  /*0260*/  MOV R29, R9 ;  /* 0x00000009001d7202 */ /* 0x000fe40000000f00 */
[----:B------:R-:W-:Y:S02]  /*0270*/  MOV R25, R8 ;  /* 0x0000000800197202 */ /* 0x000fe40000000f00 */
[----:B------:R-:W-:-:S02]  /*0280*/  MOV R26, R7 ;  /* 0x00000007001a7202 */ /* 0x000fc40000000f00 */
[----:B------:R-:W-:Y:S02]  /*0290*/  MOV R27, R6 ;  /* 0x00000006001b7202 */ /* 0x000fe40000000f00 */
[----:B------:R-:W-:Y:S02]  /*02a0*/  MOV R14, R4 ;  /* 0x00000004000e7202 */ /* 0x000fe40000000f00 */
[----:B------:R-:W-:Y:S02]  /*02b0*/  MOV R28, R2 ;  /* 0x00000002001c7202 */ /* 0x000fe40000000f00 */
[----:B------:R-:W-:Y:S01]  /*02c0*/  MOV R15, R12 ;  /* 0x0000000c000f7202 */ /* 0x000fe20000000f00 */
[----:B-1----:R-:W-:-:S07]  /*02d0*/  IMAD R24, R3, R16, R5 ;  /* 0x0000001003187224 */ /* 0x002fce00078e0205 */
.L_x_2:
[----:B------:R-:W1:Y:S08]  /*02e0*/  LDC.64 R18, c[0x0][0x380] ;  /* 0x0000e000ff127b82 */ /* 0x000e700000000a00 */
[----:B------:R-:W2:Y:S01]  /*02f0*/  LDC.64 R20, c[0x0][0x388] ;  /* 0x0000e200ff147b82 */ /* 0x000ea20000000a00 */
[----:B-1----:R-:W-:-:S06]  /*0300*/  IMAD.WIDE R30, R24, 0x4, R18 ;  /* 0x00000004181e7825 */ /* 0x002fcc00078e0212 */
[----:B0-----:R-:W3:Y:S01]  /*0310*/  LDG.E R31, desc[UR6][R30.64] ;  /* 0x000000061e1f7981 */ /* 0x001ee2000c1e1900 */
[----:B--2---:R-:W-:-:S05]  /*0320*/  IMAD.WIDE R22, R15, 0x4, R20 ;  /* 0x000000040f167825 */ /* 0x004fca00078e0214 */
[----:B------:R0:W3:Y:S01]  /*0330*/  LDG.E R32, desc[UR6][R22.64] ;  /* 0x0000000616207981 */ /* 0x0000e2000c1e1900 */
[----:B------:R-:W-:-:S05]  /*0340*/  IMAD.WIDE R20, R16, 0x4, R22 ;  /* 0x0000000410147825 */ /* 0x000fca00078e0216 */
[----:B------:R1:W2:Y:S01]  /*0350*/  LDG.E R35, desc[UR6][R20.64] ;  /* 0x0000000614237981 */ /* 0x0002a2000c1e1900 */
[----:B0-----:R-:W-:-:S04]  /*0360*/  IMAD.WIDE R22, R14, 0x4, R18 ;  /* 0x000000040e167825 */ /* 0x001fc800078e0212 */
[C---:B-1----:R-:W-:Y:S02]  /*0370*/  IMAD.WIDE R20, R16.reuse, 0x4, R20 ;  /* 0x0000000410147825 */ /* 0x042fe400078e0214 */
[----:B------:R-:W4:Y:S02]  /*0380*/  LDG.E R22, desc[UR6][R22.64] ;  /* 0x0000000616167981 */ /* 0x000f24000c1e1900 */
[----:B------:R-:W-:-:S05]  /*0390*/  IMAD.WIDE R36, R16, 0x4, R20 ;  /* 0x0000000410247825 */ /* 0x000fca00078e0214 */
[----:B------:R0:W5:Y:S01]  /*03a0*/  LDG.E R23, desc[UR6][R36.64] ;  /* 0x0000000624177981 */ /* 0x000162000c1e1900 */
[----:B---3--:R-:W-:Y:S02]  /*03b0*/  IMAD R34, R31, R32, R34 ;  /* 0x000000201f227224 */ /* 0x008fe400078e0222 */
[----:B------:R-:W-:-:S04]  /*03c0*/  IMAD.WIDE R32, R28, 0x4, R18 ;  /* 0x000000041c207825 */ /* 0x000fc800078e0212 */
[----:B------:R-:W-:Y:S02]  /*03d0*/  IMAD.WIDE R30, R27, 0x4, R18 ;  /* 0x000000041b1e7825 */ /* 0x000fe400078e0212 */
[----:B------:R-:W2:Y:S04]  /*03e0*/  LDG.E R32, desc[UR6][R32.64] ;  /* 0x0000000620207981 */ /* 0x000ea8000c1e1900 */
[----:B------:R-:W5:Y:S04]  /*03f0*/  LDG.E R30, desc[UR6][R30.64] ;  /* 0x000000061e1e7981 */ /* 0x000f68000c1e1900 */
[----:B------:R1:W4:Y:S01]  /*0400*/  LDG.E R33, desc[UR6][R20.64] ;  /* 0x0000000614217981 */ /* 0x000322000c1e1900 */
[----:B0-----:R-:W-:-:S04]  /*0410*/  IMAD.WIDE R36, R16, 0x4, R36 ;  /* 0x0000000410247825 */ /* 0x001fc800078e0224 */
[----:B-1----:R-:W-:-:S04]  /*0420*/  IMAD.WIDE R20, R16, 0x4, R36 ;  /* 0x0000000410147825 */ /* 0x002fc800078e0224 */
[----:B--2---:R-:W-:-:S04]  /*0430*/  IMAD R34, R32, R35, R34 ;  /* 0x0000002320227224 */ /* 0x004fc800078e0222 */
[----:B----4-:R-:W-:Y:S02]  /*0440*/  IMAD R34, R22, R33, R34 ;  /* 0x0000002116227224 */ /* 0x010fe400078e0222 */
[----:B------:R-:W-:-:S04]  /*0450*/  IMAD.WIDE R32, R26, 0x4, R18 ;  /* 0x000000041a207825 */ /* 0x000fc800078e0212 */
[----:B-----5:R-:W-:Y:S02]  /*0460*/  IMAD R30, R30, R23, R34 ;  /* 0x000000171e1e7224 */ /* 0x020fe400078e0222 */
[--C-:B------:R-:W-:Y:S01]  /*0470*/  IMAD.WIDE R22, R25, 0x4, R18.reuse ;  /* 0x0000000419167825 */ /* 0x100fe200078e0212 */
[----:B------:R-:W2:Y:S04]  /*0480*/  LDG.E R33, desc[UR6][R32.64] ;  /* 0x0000000620217981 */ /* 0x000ea8000c1e1900 */
[----:B------:R-:W2:Y:S04]  /*0490*/  LDG.E R34, desc[UR6][R36.64] ;  /* 0x0000000624227981 */ /* 0x000ea8000c1e1900 */
[----:B------:R0:W3:Y:S04]  /*04a0*/  LDG.E R31, desc[UR6][R22.64] ;  /* 0x00000006161f7981 */ /* 0x0000e8000c1e1900 */
[----:B------:R1:W3:Y:S01]  /*04b0*/  LDG.E R32, desc[UR6][R20.64] ;  /* 0x0000000614207981 */ /* 0x0002e2000c1e1900 */
[----:B0-----:R-:W-:-:S04]  /*04c0*/  IMAD.WIDE R22, R29, 0x4, R18 ;  /* 0x000000041d167825 */ /* 0x001fc800078e0212 */
[----:B-1----:R-:W-:Y:S01]  /*04d0*/  IMAD.WIDE R20, R16, 0x4, R20 ;  /* 0x0000000410147825 */ /* 0x002fe200078e0214 */
[----:B------:R-:W4:Y:S03]  /*04e0*/  LDG.E R35, desc[UR6][R22.64] ;  /* 0x0000000616237981 */ /* 0x000f26000c1e1900 */
[----:B------:R-:W-:-:S04]  /*04f0*/  IMAD.WIDE R18, R17, 0x4, R18 ;  /* 0x0000000411127825 */ /* 0x000fc800078e0212 */
[----:B------:R-:W-:Y:S02]  /*0500*/  IMAD.WIDE R36, R16, 0x4, R20 ;  /* 0x0000000410247825 */ /* 0x000fe400078e0214 */
[----:B------:R-:W5:Y:S04]  /*0510*/  LDG.E R19, desc[UR6][R18.64] ;  /* 0x0000000612137981 */ /* 0x000f68000c1e1900 */
[----:B------:R-:W4:Y:S04]  /*0520*/  LDG.E R22, desc[UR6][R20.64] ;  /* 0x0000000614167981 */ /* 0x000f28000c1e1900 */
[----:B------:R-:W5:Y:S01]  /*0530*/  LDG.E R36, desc[UR6][R36.64] ;  /* 0x0000000624247981 */ /* 0x000f62000c1e1900 */
[----:B------:R-:W-:-:S04]  /*0540*/  IADD3 R13, PT, PT, R13, 0x8, RZ ;  /* 0x000000080d0d7810 */ /* 0x000fc80007ffe0ff */
[----:B------:R-:W-:Y:S02]  /*0550*/  ISETP.NE.AND P0, PT, R13, RZ, PT ;  /* 0x000000ff0d00720c */ /* 0x000fe40003f05270 */
[C---:B------:R-:W-:Y:S02]  /*0560*/  LEA R28, R11.reuse, R28, 0x3 ;  /* 0x0000001c0b1c7211 */ /* 0x040fe400078e18ff */
[C---:B------:R-:W-:Y:S02]  /*0570*/  LEA R14, R11.reuse, R14, 0x3 ;  /* 0x0000000e0b0e7211 */ /* 0x040fe400078e18ff */
[C---:B------:R-:W-:Y:S02]  /*0580*/  LEA R27, R11.reuse, R27, 0x3 ;  /* 0x0000001b0b1b7211 */ /* 0x040fe400078e18ff */
[C---:B------:R-:W-:Y:S02]  /*0590*/  LEA R26, R11.reuse, R26, 0x3 ;  /* 0x0000001a0b1a7211 */ /* 0x040fe400078e18ff */
[----:B------:R-:W-:-:S02]  /*05a0*/  LEA R25, R11, R25, 0x3 ;  /* 0x000000190b197211 */ /* 0x000fc400078e18ff */
[C---:B------:R-:W-:Y:S02]  /*05b0*/  LEA R24, R11.reuse, R24, 0x3 ;  /* 0x000000180b187211 */ /* 0x040fe400078e18ff */
[C---:B------:R-:W-:Y:S02]  /*05c0*/  LEA R29, R11.reuse, R29, 0x3 ;  /* 0x0000001d0b1d7211 */ /* 0x040fe400078e18ff */
[----:B------:R-:W-:Y:S02]  /*05d0*/  LEA R17, R11, R17, 0x3 ;  /* 0x000000110b117211 */ /* 0x000fe400078e18ff */
[----:B------:R-:W-:Y:S01]  /*05e0*/  LEA R15, R16, R15, 0x3 ;  /* 0x0000000f100f7211 */ /* 0x000fe200078e18ff */
[----:B--2---:R-:W-:-:S04]  /*05f0*/  IMAD R30, R33, R34, R30 ;  /* 0x00000022211e7224 */ /* 0x004fc800078e021e */
[----:B---3--:R-:W-:-:S04]  /*0600*/  IMAD R30, R31, R32, R30 ;  /* 0x000000201f1e7224 */ /* 0x008fc800078e021e */
[----:B----4-:R-:W-:-:S04]  /*0610*/  IMAD R30, R35, R22, R30 ;  /* 0x00000016231e7224 */ /* 0x010fc800078e021e */
[----:B-----5:R-:W-:Y:S01]  /*0620*/  IMAD R34, R19, R36, R30 ;  /* 0x0000002413227224 */ /* 0x020fe200078e021e */
[----:B------:R-:W-:Y:S06]  /*0630*/  @P0 BRA `(.L_x_2) ;  /* 0xfffffffc00280947 */ /* 0x000fec000383ffff */
[----:B------:R-:W-:-:S07]  /*0640*/  MOV R13, R0 ;  /* 0x00000000000d7202 */ /* 0x000fce0000000f00 */
.L_x_1:
[----:B------:R-:W1:Y:S02]  /*0650*/  LDCU UR4, c[0x0][0x394] ;  /* 0x00007280ff0477ac */ /* 0x000e640008000800 */
[----:B-1----:R-:W-:-:S04]  /*0660*/  ULOP3.LUT UR4, UR4, 0x7, URZ, 0xc0, !UPT ;  /* 0x0000000704047892 */ /* 0x002fc8000f8ec0ff */
[----:B------:R-:W-:-:S09]  /*0670*/  UISETP.NE.AND UP0, UPT, UR4, URZ, UPT ;  /* 0x000000ff0400728c */ /* 0x000fd2000bf05270 */
[----:B------:R-:W-:Y:S05]  /*0680*/  BRA.U !UP0, `(.L_x_3) ;  /* 0x0000000508207547 */ /* 0x000fea000b800000 */
[----:B------:R-:W1:Y:S01]  /*0690*/  LDC R28, c[0x0][0x394] ;  /* 0x0000e500ff1c7b82 */ /* 0x000e620000000800 */
[----:B------:R-:W-:-:S04]  /*06a0*/  UIADD3 UR4, UPT, UPT, UR4, -0x1, URZ ;  /* 0xffffffff04047890 */ /* 0x000fc8000fffe0ff */
[----:B------:R-:W-:Y:S01]  /*06b0*/  UISETP.GE.U32.AND UP0, UPT, UR4, 0x3, UPT ;  /* 0x000000030400788c */ /* 0x000fe2000bf06070 */
[----:B-1----:R-:W-:-:S08]  /*06c0*/  LOP3.LUT P0, R29, R28, 0x3, RZ, 0xc0, !PT ;  /* 0x000000031c1d7812 */ /* 0x002fd0000780c0ff */
[----:B------:R-:W-:Y:S05]  /*06d0*/  BRA.U !UP0, `(.L_x_4) ;  /* 0x0000000108847547 */ /* 0x000fea000b800000 */
[----:B------:R-:W1:Y:S08]  /*06e0*/  LDC R30, c[0x0][0x390] ;  /* 0x0000e400ff1e7b82 */ /* 0x000e700000000800 */
[----:B------:R-:W2:Y:S08]  /*06f0*/  LDC.64 R24, c[0x0][0x388] ;  /* 0x0000e200ff187b82 */ /* 0x000eb00000000a00 */
[----:B------:R-:W3:Y:S01]  /*0700*/  LDC.64 R14, c[0x0][0x380] ;  /* 0x0000e000ff0e7b82 */ /* 0x000ee20000000a00 */
[----:B-1----:R-:W-:-:S02]  /*0710*/  IMAD R17, R13, R30, R3 ;  /* 0x0000001e0d117224 */ /* 0x002fc400078e0203 */
[-C--:B------:R-:W-:Y:S02]  /*0720*/  IMAD R19, R13, R30.reuse, R12 ;  /* 0x0000001e0d137224 */ /* 0x080fe400078e020c */
[CC--:B------:R-:W-:Y:S01]  /*0730*/  IMAD R27, R17.reuse, R30.reuse, R5 ;  /* 0x0000001e111b7224 */ /* 0x0c0fe200078e0205 */
[----:B------:R-:W-:Y:S01]  /*0740*/  IADD3 R17, PT, PT, R17, R30, RZ ;  /* 0x0000001e11117210 */ /* 0x000fe20007ffe0ff */
[----:B--2---:R-:W-:-:S03]  /*0750*/  IMAD.WIDE R24, R19, 0x4, R24 ;  /* 0x0000000413187825 */ /* 0x004fc600078e0218 */
[CC--:B------:R-:W-:Y:S01]  /*0760*/  IADD3 R21, PT, PT, R17.reuse, R30.reuse, RZ ;  /* 0x0000001e11157210 */ /* 0x0c0fe20007ffe0ff */
[-C--:B------:R-:W-:Y:S02]  /*0770*/  IMAD R19, R17, R30.reuse, R5 ;  /* 0x0000001e11137224 */ /* 0x080fe400078e0205 */
[----:B------:R-:W-:Y:S01]  /*0780*/  IMAD.WIDE R16, R30, 0x4, R24 ;  /* 0x000000041e107825 */ /* 0x000fe200078e0218 */
[----:B------:R-:W-:Y:S01]  /*0790*/  IADD3 R32, PT, PT, R21, R30, RZ ;  /* 0x0000001e15207210 */ /* 0x000fe20007ffe0ff */
[----:B0-----:R-:W2:Y:S02]  /*07a0*/  LDG.E R24, desc[UR6][R24.64] ;  /* 0x0000000618187981 */ /* 0x001ea4000c1e1900 */
[----:B---3--:R-:W-:-:S04]  /*07b0*/  IMAD.WIDE R26, R27, 0x4, R14 ;  /* 0x000000041b1a7825 */ /* 0x008fc800078e020e */
[----:B------:R-:W-:Y:S01]  /*07c0*/  IMAD R23, R21, R30, R5 ;  /* 0x0000001e15177224 */ /* 0x000fe200078e0205 */
[----:B------:R0:W2:Y:S01]  /*07d0*/  LDG.E R31, desc[UR6][R26.64] ;  /* 0x000000061a1f7981 */ /* 0x0000a2000c1e1900 */
[----:B------:R-:W-:-:S04]  /*07e0*/  IMAD.WIDE R18, R19, 0x4, R14 ;  /* 0x0000000413127825 */ /* 0x000fc800078e020e */
[----:B------:R-:W-:Y:S02]  /*07f0*/  IMAD.WIDE R20, R23, 0x4, R14 ;  /* 0x0000000417147825 */ /* 0x000fe400078e020e */
[----:B------:R-:W3:Y:S02]  /*0800*/  LDG.E R18, desc[UR6][R18.64] ;  /* 0x0000000612127981 */ /* 0x000ee4000c1e1900 */
[----:B------:R-:W-:Y:S02]  /*0810*/  IMAD.WIDE R22, R30, 0x4, R16 ;  /* 0x000000041e167825 */ /* 0x000fe400078e0210 */
[----:B------:R-:W3:Y:S02]  /*0820*/  LDG.E R16, desc[UR6][R16.64] ;  /* 0x0000000610107981 */ /* 0x000ee4000c1e1900 */
[----:B------:R-:W-:Y:S02]  /*0830*/  IMAD R33, R32, R30, R5 ;  /* 0x0000001e20217224 */ /* 0x000fe400078e0205 */
[----:B0-----:R-:W-:Y:S01]  /*0840*/  IMAD.WIDE R26, R30, 0x4, R22 ;  /* 0x000000041e1a7825 */ /* 0x001fe200078e0216 */
[----:B------:R-:W4:Y:S03]  /*0850*/  LDG.E R20, desc[UR6][R20.64] ;  /* 0x0000000614147981 */ /* 0x000f26000c1e1900 */
[----:B------:R-:W-:Y:S01]  /*0860*/  IMAD.WIDE R14, R33, 0x4, R14 ;  /* 0x00000004210e7825 */ /* 0x000fe200078e020e */
[----:B------:R-:W4:Y:S04]  /*0870*/  LDG.E R22, desc[UR6][R22.64] ;  /* 0x0000000616167981 */ /* 0x000f28000c1e1900 */
[----:B------:R-:W5:Y:S04]  /*0880*/  LDG.E R26, desc[UR6][R26.64] ;  /* 0x000000061a1a7981 */ /* 0x000f68000c1e1900 */
[----:B------:R-:W5:Y:S01]  /*0890*/  LDG.E R14, desc[UR6][R14.64] ;  /* 0x000000060e0e7981 */ /* 0x000f62000c1e1900 */
[----:B------:R-:W-:Y:S01]  /*08a0*/  IADD3 R13, PT, PT, R13, 0x4, RZ ;  /* 0x000000040d0d7810 */ /* 0x000fe20007ffe0ff */
[----:B--2---:R-:W-:-:S04]  /*08b0*/  IMAD R31, R31, R24, R34 ;  /* 0x000000181f1f7224 */ /* 0x004fc800078e0222 */
[----:B---3--:R-:W-:-:S04]  /*08c0*/  IMAD R31, R18, R16, R31 ;  /* 0x00000010121f7224 */ /* 0x008fc800078e021f */
[----:B----4-:R-:W-:-:S04]  /*08d0*/  IMAD R31, R20, R22, R31 ;  /* 0x00000016141f7224 */ /* 0x010fc800078e021f */
[----:B-----5:R-:W-:-:S07]  /*08e0*/  IMAD R34, R14, R26, R31 ;  /* 0x0000001a0e227224 */ /* 0x020fce00078e021f */
.L_x_4:
[----:B------:R-:W-:Y:S05]  /*08f0*/  @!P0 BRA `(.L_x_3) ;  /* 0x0000000000848947 */ /* 0x000fea0003800000 */
[----:B------:R-:W-:Y:S01]  /*0900*/  ISETP.NE.AND P0, PT, R29, 0x1, PT ;  /* 0x000000011d00780c */ /* 0x000fe20003f05270 */
[----:B------:R-:W1:Y:S01]  /*0910*/  LDC.64 R18, c[0x0][0x380] ;  /* 0x0000e000ff127b82 */ /* 0x000e620000000a00 */
[----:B------:R-:W-:-:S04]  /*0920*/  LOP3.LUT R28, R28, 0x1, RZ, 0xc0, !PT ;  /* 0x000000011c1c7812 */ /* 0x000fc800078ec0ff */
[----:B------:R-:W-:-:S03]  /*0930*/  ISETP.NE.U32.AND P1, PT, R28, 0x1, PT ;  /* 0x000000011c00780c */ /* 0x000fc60003f25070 */
[----:B------:R-:W2:Y:S08]  /*0940*/  LDC.64 R22, c[0x0][0x388] ;  /* 0x0000e200ff167b82 */ /* 0x000eb00000000a00 */
[----:B------:R-:W3:Y:S08]  /*0950*/  @P0 LDC R24, c[0x0][0x390] ;  /* 0x0000e400ff180b82 */ /* 0x000ef00000000800 */
[----:B------:R-:W4:Y:S08]  /*0960*/  @!P1 LDC R26, c[0x0][0x390] ;  /* 0x0000e400ff1a9b82 */ /* 0x000f300000000800 */
[----:B------:R-:W5:Y:S08]  /*0970*/  LDC.64 R14, c[0x0][0x380] ;  /* 0x0000e000ff0e7b82 */ /* 0x000f700000000a00 */
[----:B------:R-:W5:Y:S01]  /*0980*/  LDC.64 R16, c[0x0][0x388] ;  /* 0x0000e200ff107b82 */ /* 0x000f620000000a00 */
[----:B---3--:R-:W-:-:S02]  /*0990*/  @P0 IMAD R21, R13, R24, R3 ;  /* 0x000000180d150224 */ /* 0x008fc400078e0203 */
[CC--:B------:R-:W-:Y:S01]  /*09a0*/  @P0 IMAD R27, R13.reuse, R24.reuse, R12 ;  /* 0x000000180d1b0224 */ /* 0x0c0fe200078e020c */
[----:B------:R-:W-:Y:S01]  /*09b0*/  @P0 IADD3 R13, PT, PT, R13, 0x2, RZ ;  /* 0x000000020d0d0810 */ /* 0x000fe20007ffe0ff */
[CC--:B------:R-:W-:Y:S01]  /*09c0*/  @P0 IMAD R25, R21.reuse, R24.reuse, R5 ;  /* 0x0000001815190224 */ /* 0x0c0fe200078e0205 */
[----:B------:R-:W-:Y:S01]  /*09d0*/  @P0 IADD3 R28, PT, PT, R21, R24, RZ ;  /* 0x00000018151c0210 */ /* 0x000fe20007ffe0ff */
[----:B--2---:R-:W-:-:S04]  /*09e0*/  @P0 IMAD.WIDE R22, R27, 0x4, R22 ;  /* 0x000000041b160825 */ /* 0x004fc800078e0216 */
[----:B-1----:R-:W-:-:S04]  /*09f0*/  @P0 IMAD.WIDE R20, R25, 0x4, R18 ;  /* 0x0000000419140825 */ /* 0x002fc800078e0212 */
[C---:B----4-:R-:W-:Y:S02]  /*0a00*/  @!P1 IMAD R25, R13.reuse, R26, R3 ;  /* 0x0000001a0d199224 */ /* 0x050fe400078e0203 */
[--C-:B------:R-:W-:Y:S01]  /*0a10*/  @P0 IMAD R29, R28, R24, R5.reuse ;  /* 0x000000181c1d0224 */ /* 0x100fe200078e0205 */
[----:B0-----:R-:W2:Y:S01]  /*0a20*/  @P0 LDG.E R21, desc[UR6][R20.64] ;  /* 0x0000000614150981 */ /* 0x001ea2000c1e1900 */
[-C--:B------:R-:W-:Y:S02]  /*0a30*/  @!P1 IMAD R27, R13, R26.reuse, R12 ;  /* 0x0000001a0d1b9224 */ /* 0x080fe400078e020c */
[----:B------:R-:W-:Y:S02]  /*0a40*/  @!P1 IMAD R13, R25, R26, R5 ;  /* 0x0000001a190d9224 */ /* 0x000fe400078e0205 */
[----:B------:R-:W-:-:S04]  /*0a50*/  @P0 IMAD.WIDE R18, R29, 0x4, R18 ;  /* 0x000000041d120825 */ /* 0x000fc800078e0212 */
[----:B------:R-:W-:Y:S02]  /*0a60*/  @P0 IMAD.WIDE R24, R24, 0x4, R22 ;  /* 0x0000000418180825 */ /* 0x000fe400078e0216 */
[----:B------:R-:W2:Y:S02]  /*0a70*/  @P0 LDG.E R22, desc[UR6][R22.64] ;  /* 0x0000000616160981 */ /* 0x000ea4000c1e1900 */
[----:B-----5:R-:W-:Y:S02]  /*0a80*/  @!P1 IMAD.WIDE R14, R13, 0x4, R14 ;  /* 0x000000040d0e9825 */ /* 0x020fe400078e020e */
[----:B------:R-:W3:Y:S02]  /*0a90*/  @P0 LDG.E R18, desc[UR6][R18.64] ;  /* 0x0000000612120981 */ /* 0x000ee4000c1e1900 */
[----:B------:R-:W-:Y:S02]  /*0aa0*/  @!P1 IMAD.WIDE R16, R27, 0x4, R16 ;  /* 0x000000041b109825 */ /* 0x000fe400078e0210 */
[----:B------:R-:W3:Y:S04]  /*0ab0*/  @P0 LDG.E R24, desc[UR6][R24.64] ;  /* 0x0000000618180981 */ /* 0x000ee8000c1e1900 */
[----:B------:R-:W4:Y:S04]  /*0ac0*/  @!P1 LDG.E R15, desc[UR6][R14.64] ;  /* 0x000000060e0f9981 */ /* 0x000f28000c1e1900 */
[----:B------:R-:W4:Y:S01]  /*0ad0*/  @!P1 LDG.E R16, desc[UR6][R16.64] ;  /* 0x0000000610109981 */ /* 0x000f22000c1e1900 */
[----:B--2---:R-:W-:-:S04]  /*0ae0*/  @P0 IMAD R21, R21, R22, R34 ;  /* 0x0000001615150224 */ /* 0x004fc800078e0222 */
[----:B---3--:R-:W-:-:S04]  /*0af0*/  @P0 IMAD R34, R18, R24, R21 ;  /* 0x0000001812220224 */ /* 0x008fc800078e0215 */
[----:B----4-:R-:W-:-:S07]  /*0b00*/  @!P1 IMAD R34, R15, R16, R34 ;  /* 0x000000100f229224 */ /* 0x010fce00078e0222 */
.L_x_3:
[----:B------:R-:W1:Y:S01]  /*0b10*/  LDCU UR4, c[0x0][0x390] ;  /* 0x00007200ff0477ac */ /* 0x000e620008000800 */
[----:B------:R-:W2:Y:S01]  /*0b20*/  LDC.64 R14, c[0x0][0x380] ;  /* 0x0000e000ff0e7b82 */ /* 0x000ea20000000a00 */
[----:B------:R-:W-:-:S04]  /*0b30*/  LEA.HI R13, R34, R34, RZ, 0x1 ;  /* 0x00000022220d7211 */ /* 0x000fc800078f08ff */
[----:B------:R-:W-:-:S04]  /*0b40*/  LOP3.LUT R13, R13, 0xfffffffe, RZ, 0xc0, !PT ;  /* 0xfffffffe0d0d7812 */ /* 0x000fc800078ec0ff */
[----:B------:R-:W-:Y:S01]  /*0b50*/  IADD3 R13, PT, PT, -R13, R34, RZ ;  /* 0x000000220d0d7210 */ /* 0x000fe20007ffe1ff */
[C---:B-1----:R-:W-:Y:S01]  /*0b60*/  IMAD R16, R12.reuse, UR4, R3 ;  /* 0x000000040c107c24 */ /* 0x042fe2000f8e0203 */
[----:B------:R-:W-:-:S03]  /*0b70*/  IADD3 R12, PT, PT, R12, 0x1, RZ ;  /* 0x000000010c0c7810 */ /* 0x000fc60007ffe0ff */
[----:B------:R-:W-:Y:S01]  /*0b80*/  IMAD R17, R16, UR4, R5 ;  /* 0x0000000410117c24 */ /* 0x000fe2000f8e0205 */
[----:B------:R-:W-:-:S03]  /*0b90*/  ISETP.NE.AND P0, PT, R12, UR4, PT ;  /* 0x000000040c007c0c */ /* 0x000fc6000bf05270 */
[----:B--2---:R-:W-:-:S05]  /*0ba0*/  IMAD.WIDE R14, R17, 0x4, R14 ;  /* 0x00000004110e7825 */ /* 0x004fca00078e020e */
[----:B0-----:R0:W-:Y:S05]  /*0bb0*/  STG.E desc[UR6][R14.64], R13 ;  /* 0x0000000d0e007986 */ /* 0x0011ea000c101906 */
[----:B------:R-:W-:Y:S05]  /*0bc0*/  @!P0 EXIT ;  /* 0x000000000000894d */ /* 0x000fea0003800000 */
[----:B------:R-:W-:Y:S05]  /*0bd0*/  BRA `(.L_x_5) ;  /* 0xfffffff4007c7947 */ /* 0x000fea000383ffff */
.L_x_0:
[CC--:B------:R-:W-:Y:S02]  /*0be0*/  IADD3 R2, PT, PT, -R13.reuse, R12.reuse, RZ ;  /* 0x0000000c0d027210 */ /* 0x0c0fe40007ffe1ff */
[----:B------:R-:W-:Y:S02]  /*0bf0*/  IADD3 R13, PT, PT, R13, -R12, RZ ;  /* 0x8000000c0d0d7210 */ /* 0x000fe40007ffe0ff */
[----:B------:R-:W-:Y:S02]  /*0c00*/  LOP3.LUT R4, R2, 0x7, RZ, 0xc0, !PT ;  /* 0x0000000702047812 */ /* 0x000fe400078ec0ff */
[----:B------:R-:W-:Y:S02]  /*0c10*/  ISETP.GT.U32.AND P1, PT, R13, -0x8, PT ;  /* 0xfffffff80d00780c */ /* 0x000fe40003f24070 */
[----:B------:R-:W-:-:S11]  /*0c20*/  ISETP.NE.AND P0, PT, R4, RZ, PT ;  /* 0x000000ff0400720c */ /* 0x000fd60003f05270 */
[----:B------:R-:W-:Y:S05]  /*0c30*/  @P1 BRA `(.L_x_6) ;  /* 0x00000000009c1947 */ /* 0x000fea0003800000 */
[----:B------:R-:W1:Y:S01]  /*0c40*/  LDC.64 R6, c[0x0][0x380] ;  /* 0x0000e000ff067b82 */ /* 0x000e620000000a00 */
[----:B------:R-:W-:Y:S01]  /*0c50*/  LOP3.LUT R22, R2, 0xfffffff8, RZ, 0xc0, !PT ;  /* 0xfffffff802167812 */ /* 0x000fe200078ec0ff */
[----:B------:R-:W-:-:S06]  /*0c60*/  UMOV UR4, URZ ;  /* 0x000000ff00047c82 */ /* 0x000fcc0008000000 */
.L_x_7:
[CC--:B--2---:R-:W-:Y:S01]  /*0c70*/  IMAD R9, R0.reuse, R12.reuse, R3 ;  /* 0x0000000c00097224 */ /* 0x0c4fe200078e0203 */
[----:B------:R-:W-:Y:S01]  /*0c80*/  UIADD3 UR4, UPT, UPT, UR4, 0x8, URZ ;  /* 0x0000000804047890 */ /* 0x000fe2000fffe0ff */
[----:B------:R-:W-:Y:S02]  /*0c90*/  IADD3 R0, PT, PT, R0, 0x8, RZ ;  /* 0x0000000800007810 */ /* 0x000fe40007ffe0ff */
[CC--:B------:R-:W-:Y:S01]  /*0ca0*/  IMAD R11, R9.reuse, R12.reuse, R5 ;  /* 0x0000000c090b7224 */ /* 0x0c0fe200078e0205 */
[-C--:B------:R-:W-:Y:S02]  /*0cb0*/  IADD3 R13, PT, PT, R9, R12.reuse, RZ ;  /* 0x0000000c090d7210 */ /* 0x080fe40007ffe0ff */
[----:B------:R-:W-:Y:S01]  /*0cc0*/  ISETP.NE.AND P1, PT, R22, UR4, PT ;  /* 0x0000000416007c0c */ /* 0x000fe2000bf25270 */
[----:B-1----:R-:W-:Y:S01]  /*0cd0*/  IMAD.WIDE R10, R11, 0x4, R6 ;  /* 0x000000040b0a7825 */ /* 0x002fe200078e0206 */
[----:B------:R-:W-:-:S03]  /*0ce0*/  IADD3 R17, PT, PT, R13, R12, RZ ;  /* 0x0000000c0d117210 */ /* 0x000fc60007ffe0ff */
[-CC-:B------:R-:W-:Y:S01]  /*0cf0*/  IMAD R15, R13, R12.reuse, R5.reuse ;  /* 0x0000000c0d0f7224 */ /* 0x180fe200078e0205 */
[CC--:B------:R-:W-:Y:S01]  /*0d00*/  IADD3 R19, PT, PT, R17.reuse, R12.reuse, RZ ;  /* 0x0000000c11137210 */ /* 0x0c0fe20007ffe0ff */
[-C--:B------:R-:W-:Y:S01]  /*0d10*/  IMAD R17, R17, R12.reuse, R5 ;  /* 0x0000000c11117224 */ /* 0x080fe200078e0205 */
[----:B0-----:R0:W-:Y:S01]  /*0d20*/  STG.E desc[UR6][R10.64], RZ ;  /* 0x000000ff0a007986 */ /* 0x0011e2000c101906 */
[----:B------:R-:W-:Y:S01]  /*0d30*/  IMAD.WIDE R14, R15, 0x4, R6 ;  /* 0x000000040f0e7825 */ /* 0x000fe200078e0206 */
[----:B------:R-:W-:-:S03]  /*0d40*/  IADD3 R13, PT, PT, R19, R12, RZ ;  /* 0x0000000c130d7210 */ /* 0x000fc60007ffe0ff */
[-CC-:B------:R-:W-:Y:S01]  /*0d50*/  IMAD R9, R19, R12.reuse, R5.reuse ;  /* 0x0000000c13097224 */ /* 0x180fe200078e0205 */
[CC--:B------:R-:W-:Y:S01]  /*0d60*/  IADD3 R21, PT, PT, R13.reuse, R12.reuse, RZ ;  /* 0x0000000c0d157210 */ /* 0x0c0fe20007ffe0ff */
[-C--:B------:R-:W-:Y:S01]  /*0d70*/  IMAD R13, R13, R12.reuse, R5 ;  /* 0x0000000c0d0d7224 */ /* 0x080fe200078e0205 */
[----:B------:R1:W-:Y:S01]  /*0d80*/  STG.E desc[UR6][R14.64], RZ ;  /* 0x000000ff0e007986 */ /* 0x0003e2000c101906 */
[----:B------:R-:W-:Y:S01]  /*0d90*/  IMAD.WIDE R16, R17, 0x4, R6 ;  /* 0x0000000411107825 */ /* 0x000fe200078e0206 */
[----:B------:R-:W-:-:S03]  /*0da0*/  IADD3 R23, PT, PT, R21, R12, RZ ;  /* 0x0000000c15177210 */ /* 0x000fc60007ffe0ff */
[-CC-:B------:R-:W-:Y:S01]  /*0db0*/  IMAD R19, R21, R12.reuse, R5.reuse ;  /* 0x0000000c15137224 */ /* 0x180fe200078e0205 */
[CC--:B------:R-:W-:Y:S01]  /*0dc0*/  IADD3 R18, PT, PT, R23.reuse, R12.reuse, RZ ;  /* 0x0000000c17127210 */ /* 0x0c0fe20007ffe0ff */
[----:B------:R-:W-:Y:S01]  /*0dd0*/  IMAD R23, R23, R12, R5 ;  /* 0x0000000c17177224 */ /* 0x000fe200078e0205 */
[----:B------:R2:W-:Y:S01]  /*0de0*/  STG.E desc[UR6][R16.64], RZ ;  /* 0x000000ff10007986 */ /* 0x0005e2000c101906 */
[----:B------:R-:W-:-:S04]  /*0df0*/  IMAD.WIDE R8, R9, 0x4, R6 ;  /* 0x0000000409087825 */ /* 0x000fc800078e0206 */
[----:B------:R-:W-:Y:S01]  /*0e00*/  IMAD R21, R18, R12, R5 ;  /* 0x0000000c12157224 */ /* 0x000fe200078e0205 */
[----:B------:R2:W-:Y:S01]  /*0e10*/  STG.E desc[UR6][R8.64], RZ ;  /* 0x000000ff08007986 */ /* 0x0005e2000c101906 */
[----:B0-----:R-:W-:-:S04]  /*0e20*/  IMAD.WIDE R10, R13, 0x4, R6 ;  /* 0x000000040d0a7825 */ /* 0x001fc800078e0206 */
[--C-:B------:R-:W-:Y:S01]  /*0e30*/  IMAD.WIDE R18, R19, 0x4, R6.reuse ;  /* 0x0000000413127825 */ /* 0x100fe200078e0206 */
[----:B------:R2:W-:Y:S03]  /*0e40*/  STG.E desc[UR6][R10.64], RZ ;  /* 0x000000ff0a007986 */ /* 0x0005e6000c101906 */
[--C-:B-1----:R-:W-:Y:S01]  /*0e50*/  IMAD.WIDE R14, R23, 0x4, R6.reuse ;  /* 0x00000004170e7825 */ /* 0x102fe200078e0206 */
[----:B------:R2:W-:Y:S03]  /*0e60*/  STG.E desc[UR6][R18.64], RZ ;  /* 0x000000ff12007986 */ /* 0x0005e6000c101906 */
[----:B------:R-:W-:Y:S01]  /*0e70*/  IMAD.WIDE R20, R21, 0x4, R6 ;  /* 0x0000000415147825 */ /* 0x000fe200078e0206 */
[----:B------:R2:W-:Y:S04]  /*0e80*/  STG.E desc[UR6][R14.64], RZ ;  /* 0x000000ff0e007986 */ /* 0x0005e8000c101906 */
[----:B------:R2:W-:Y:S01]  /*0e90*/  STG.E desc[UR6][R20.64], RZ ;  /* 0x000000ff14007986 */ /* 0x0005e2000c101906 */
[----:B------:R-:W-:Y:S05]  /*0ea0*/  @P1 BRA `(.L_x_7) ;  /* 0xfffffffc00701947 */ /* 0x000fea000383ffff */
.L_x_6:
[----:B0-----:R-:W-:Y:S05]  /*0eb0*/  @!P0 EXIT ;  /* 0x000000000000894d */ /* 0x001fea0003800000 */
[----:B------:R-:W-:Y:S02]  /*0ec0*/  ISETP.GE.U32.AND P0, PT, R4, 0x4, PT ;  /* 0x000000040400780c */ /* 0x000fe40003f06070 */
[----:B--2---:R-:W-:-:S04]  /*0ed0*/  LOP3.LUT R16, R2, 0x3, RZ, 0xc0, !PT ;  /* 0x0000000302107812 */ /* 0x004fc800078ec0ff */
[----:B------:R-:W-:-:S07]  /*0ee0*/  ISETP.NE.AND P1, PT, R16, RZ, PT ;  /* 0x000000ff1000720c */ /* 0x000fce0003f25270 */
[----:B------:R-:W-:Y:S06]  /*0ef0*/  @!P0 BRA `(.L_x_8) ;  /* 0x0000000000488947 */ /* 0x000fec0003800000 */
[----:B------:R-:W0:Y:S01]  /*0f00*/  LDC.64 R14, c[0x0][0x380] ;  /* 0x0000e000ff0e7b82 */ /* 0x000e220000000a00 */
[C---:B------:R-:W-:Y:S01]  /*0f10*/  IMAD R7, R0.reuse, R12, R3 ;  /* 0x0000000c00077224 */ /* 0x040fe200078e0203 */
[----:B------:R-:W-:-:S04]  /*0f20*/  IADD3 R0, PT, PT, R0, 0x4, RZ ;  /* 0x0000000400007810 */ /* 0x000fc80007ffe0ff */
[CC--:B------:R-:W-:Y:S01]  /*0f30*/  IADD3 R9, PT, PT, R7.reuse, R12.reuse, RZ ;  /* 0x0000000c07097210 */ /* 0x0c0fe20007ffe0ff */
[----:B------:R-:W-:-:S03]  /*0f40*/  IMAD R7, R7, R12, R5 ;  /* 0x0000000c07077224 */ /* 0x000fc600078e0205 */
[CC--:B------:R-:W-:Y:S01]  /*0f50*/  IADD3 R11, PT, PT, R9.reuse, R12.reuse, RZ ;  /* 0x0000000c090b7210 */ /* 0x0c0fe20007ffe0ff */
[----:B------:R-:W-:-:S03]  /*0f60*/  IMAD R9, R9, R12, R5 ;  /* 0x0000000c09097224 */ /* 0x000fc600078e0205 */
[CC--:B------:R-:W-:Y:S01]  /*0f70*/  IADD3 R4, PT, PT, R11.reuse, R12.reuse, RZ ;  /* 0x0000000c0b047210 */ /* 0x0c0fe20007ffe0ff */
[----:B------:R-:W-:-:S04]  /*0f80*/  IMAD R11, R11, R12, R5 ;  /* 0x0000000c0b0b7224 */ /* 0x000fc800078e0205 */
[----:B------:R-:W-:Y:S02]  /*0f90*/  IMAD R13, R4, R12, R5 ;  /* 0x0000000c040d7224 */ /* 0x000fe400078e0205 */
[----:B0-----:R-:W-:-:S04]  /*0fa0*/  IMAD.WIDE R6, R7, 0x4, R14 ;  /* 0x0000000407067825 */ /* 0x001fc800078e020e */
[--C-:B------:R-:W-:Y:S01]  /*0fb0*/  IMAD.WIDE R8, R9, 0x4, R14.reuse ;  /* 0x0000000409087825 */ /* 0x100fe200078e020e */
[----:B------:R0:W-:Y:S03]  /*0fc0*/  STG.E desc[UR6][R6.64], RZ ;  /* 0x000000ff06007986 */ /* 0x0001e6000c101906 */
[--C-:B------:R-:W-:Y:S01]  /*0fd0*/  IMAD.WIDE R10, R11, 0x4, R14.reuse ;  /* 0x000000040b0a7825 */ /* 0x100fe200078e020e */
[----:B------:R0:W-:Y:S03]  /*0fe0*/  STG.E desc[UR6][R8.64], RZ ;  /* 0x000000ff08007986 */ /* 0x0001e6000c101906 */
[----:B------:R-:W-:Y:S01]  /*0ff0*/  IMAD.WIDE R14, R13, 0x4, R14 ;  /* 0x000000040d0e7825 */ /* 0x000fe200078e020e */
[----:B------:R0:W-:Y:S04]  /*1000*/  STG.E desc[UR6][R10.64], RZ ;  /* 0x000000ff0a007986 */ /* 0x0001e8000c101906 */
[----:B------:R0:W-:Y:S02]  /*1010*/  STG.E desc[UR6][R14.64], RZ ;  /* 0x000000ff0e007986 */ /* 0x0001e4000c101906 */
.L_x_8:
[----:B------:R-:W-:Y:S05]  /*1020*/  @!P1 EXIT ;  /* 0x000000000000994d */ /* 0x000fea0003800000 */
[----:B------:R-:W-:Y:S02]  /*1030*/  ISETP.NE.AND P0, PT, R16, 0x1, PT ;  /* 0x000000011000780c */ /* 0x000fe40003f05270 */
[----:B------:R-:W-:-:S04]  /*1040*/  LOP3.LUT R2, R2, 0x1, RZ, 0xc0, !PT ;  /* 0x0000000102027812 */ /* 0x000fc800078ec0ff */
[----:B------:R-:W-:-:S07]  /*1050*/  ISETP.NE.U32.AND P1, PT, R2, 0x1, PT ;  /* 0x000000010200780c */ /* 0x000fce0003f25070 */
[----:B------:R-:W-:Y:S06]  /*1060*/  @!P0 BRA `(.L_x_9) ;  /* 0x0000000000288947 */ /* 0x000fec0003800000 */
[----:B0-----:R-:W0:Y:S01]  /*1070*/  LDC.64 R6, c[0x0][0x380] ;  /* 0x0000e000ff067b82 */ /* 0x001e220000000a00 */
[C---:B------:R-:W-:Y:S01]  /*1080*/  IMAD R9, R0.reuse, R12, R3 ;  /* 0x0000000c00097224 */ /* 0x040fe200078e0203 */
[----:B------:R-:W-:-:S04]  /*1090*/  IADD3 R0, PT, PT, R0, 0x2, RZ ;  /* 0x0000000200007810 */ /* 0x000fc80007ffe0ff */
[CC--:B------:R-:W-:Y:S01]  /*10a0*/  IADD3 R2, PT, PT, R9.reuse, R12.reuse, RZ ;  /* 0x0000000c09027210 */ /* 0x0c0fe20007ffe0ff */
[----:B------:R-:W-:-:S04]  /*10b0*/  IMAD R9, R9, R12, R5 ;  /* 0x0000000c09097224 */ /* 0x000fc800078e0205 */
[----:B------:R-:W-:Y:S02]  /*10c0*/  IMAD R11, R2, R12, R5 ;  /* 0x0000000c020b7224 */ /* 0x000fe400078e0205 */
[----:B0-----:R-:W-:-:S04]  /*10d0*/  IMAD.WIDE R8, R9, 0x4, R6 ;  /* 0x0000000409087825 */ /* 0x001fc800078e0206 */
[----:B------:R-:W-:Y:S01]  /*10e0*/  IMAD.WIDE R6, R11, 0x4, R6 ;  /* 0x000000040b067825 */ /* 0x000fe200078e0206 */
[----:B------:R1:W-:Y:S04]  /*10f0*/  STG.E desc[UR6][R8.64], RZ ;  /* 0x000000ff08007986 */ /* 0x0003e8000c101906 */
[----:B------:R1:W-:Y:S02]  /*1100*/  STG.E desc[UR6][R6.64], RZ ;  /* 0x000000ff06007986 */ /* 0x0003e4000c101906 */
.L_x_9:
[----:B------:R-:W-:Y:S05]  /*1110*/  @P1 EXIT ;  /* 0x000000000000194d */ /* 0x000fea0003800000 */
[----:B01----:R-:W0:Y:S01]  /*1120*/  LDC.64 R6, c[0x0][0x380] ;  /* 0x0000e000ff067b82 */ /* 0x003e220000000a00 */
[----:B------:R-:W-:-:S04]  /*1130*/  IMAD R0, R0, R12, R3 ;  /* 0x0000000c00007224 */ /* 0x000fc800078e0203 */
[----:B------:R-:W-:-:S04]  /*1140*/  IMAD R3, R0, R12, R5 ;  /* 0x0000000c00037224 */ /* 0x000fc800078e0205 */
[----:B0-----:R-:W-:-:S05]  /*1150*/  IMAD.WIDE R2, R3, 0x4, R6 ;  /* 0x0000000403027825 */ /* 0x001fca00078e0206 */
[----:B------:R-:W-:Y:S01]  /*1160*/  STG.E desc[UR6][R2.64], RZ ;  /* 0x000000ff02007986 */ /* 0x000fe2000c101906 */
[----:B------:R-:W-:Y:S05]  /*1170*/  EXIT ;  /* 0x000000000000794d */ /* 0x000fea0003800000 */
.L_x_10:
[----:B------:R-:W-:-:S00]  /*1180*/  BRA `(.L_x_10) ;  /* 0xfffffffc00fc7947 */ /* 0x000fc0000383ffff */
[----:B------:R-:W-:-:S00]  /*1190*/  NOP ;  /* 0x0000000000007918 */ /* 0x000fc00000000000 */
        /* <DEDUP_REMOVED lines=14> */
.L_x_23:


//--------------------- .text._Z21encode_columns_kernelPiS_ii --------------------------
	.section	.text._Z21encode_columns_kernelPiS_ii,"ax",@progbits
	.align	128
        .global         _Z21encode_columns_kernelPiS_ii
        .type           _Z21encode_columns_kernelPiS_ii,@function
        .size           _Z21encode_columns_kernelPiS_ii,(.L_x_24 - _Z21encode_columns_kernelPiS_ii)
        .other          _Z21encode_columns_kernelPiS_ii,@"STO_CUDA_ENTRY STV_DEFAULT"
_Z21encode_columns_kernelPiS_ii:
.text._Z21encode_columns_kernelPiS_ii:
[----:B------:R-:W-:Y:S01]  /*0000*/  LDC R1, c[0x0][0x37c] ;  /* 0x0000df00ff017b82 */ /* 0x000fe20000000800 */
[----:B------:R-:W0:Y:S07]  /*0010*/  S2R R3, SR_TID.X ;  /* 0x0000000000037919 */ /* 0x000e2e0000002100 */
[----:B------:R-:W1:Y:S08]  /*0020*/  S2UR UR4, SR_CTAID.X ;  /* 0x00000000000479c3 */ /* 0x000e700000002500 */
[----:B------:R-:W1:Y:S08]  /*0030*/  LDC.64 R8, c[0x0][0x390] ;  /* 0x0000e400ff087b82 */ /* 0x000e700000000a00 */
[----:B------:R-:W2:Y:S01]  /*0040*/  LDC R0, c[0x0][0x394] ;  /* 0x0000e500ff007b82 */ /* 0x000ea20000000800 */
[----:B-1----:R-:W-:-:S04]  /*0050*/  ISETP.LE.AND P0, PT, R9, UR4, PT ;  /* 0x0000000409007c0c */ /* 0x002fc8000bf03270 */
[----:B0-----:R-:W-:-:S04]  /*0060*/  ISETP.GE.OR P0, PT, R3, R8, P0 ;  /* 0x000000080300720c */ /* 0x001fc80000706670 */
[----:B------:R-:W-:-:S13]  /*0070*/  ISETP.GE.OR P0, PT, R9, R8, P0 ;  /* 0x000000080900720c */ /* 0x000fda0000706670 */
[----:B--2---:R-:W-:Y:S05]  /*0080*/  @P0 EXIT ;  /* 0x000000000000094d */ /* 0x004fea0003800000 */
[C---:B------:R-:W-:Y:S01]  /*0090*/  LOP3.LUT R2, R9.reuse, 0x7, RZ, 0xc0, !PT ;  /* 0x0000000709027812 */ /* 0x040fe200078ec0ff */
[----:B------:R-:W0:Y:S01]  /*00a0*/  LDCU.64 UR6, c[0x0][0x358] ;  /* 0x00006b00ff0677ac */ /* 0x000e220008000a00 */
[----:B------:R-:W-:Y:S02]  /*00b0*/  IADD3 R4, PT, PT, R9, -0x1, RZ ;  /* 0xffffffff09047810 */ /* 0x000fe40007ffe0ff */
[----:B------:R-:W-:Y:S02]  /*00c0*/  IADD3 R5, PT, PT, R2, -0x1, RZ ;  /* 0xffffffff02057810 */ /* 0x000fe40007ffe0ff */
[----:B------:R-:W-:Y:S02]  /*00d0*/  ISETP.GE.U32.AND P1, PT, R4, 0x7, PT ;  /* 0x000000070400780c */ /* 0x000fe40003f26070 */
[----:B------:R-:W-:Y:S01]  /*00e0*/  ISETP.GE.U32.AND P0, PT, R5, 0x3, PT ;  /* 0x000000030500780c */ /* 0x000fe20003f06070 */
[----:B------:R-:W-:Y:S01]  /*00f0*/  IMAD R5, R8, UR4, RZ ;  /* 0x0000000408057c24 */ /* 0x000fe2000f8e02ff */
[----:B------:R-:W-:-:S02]  /*0100*/  LOP3.LUT R4, R9, 0xfffffff8, RZ, 0xc0, !PT ;  /* 0xfffffff809047812 */ /* 0x000fc400078ec0ff */
[----:B------:R-:W-:Y:S01]  /*0110*/  LOP3.LUT R6, R9, 0x3, RZ, 0xc0, !PT ;  /* 0x0000000309067812 */ /* 0x000fe200078ec0ff */
[----:B------:R-:W-:Y:S01]  /*0120*/  IMAD R7, R5, R8, R3 ;  /* 0x0000000805077224 */ /* 0x000fe200078e0203 */
[----:B------:R-:W-:-:S07]  /*0130*/  IADD3 R8, PT, PT, -R4, RZ, RZ ;  /* 0x000000ff04087210 */ /* 0x000fce0007ffe1ff */
.L_x_15:
[----:B-1----:R-:W-:Y:S01]  /*0140*/  HFMA2 R9, -RZ, RZ, 0, 0 ;  /* 0x00000000ff097431 */ /* 0x002fe200000001ff */
[----:B------:R-:W-:Y:S01]  /*0150*/  MOV R14, RZ ;  /* 0x000000ff000e7202 */ /* 0x000fe20000000f00 */
[----:B------:R-:W-:Y:S06]  /*0160*/  @!P1 BRA `(.L_x_11) ;  /* 0x0000000000d49947 */ /* 0x000fec0003800000 */
[----:B------:R-:W-:Y:S02]  /*0170*/  MOV R14, RZ ;  /* 0x000000ff000e7202 */ /* 0x000fe40000000f00 */
[----:B------:R-:W-:Y:S02]  /*0180*/  MOV R11, R0 ;  /* 0x00000000000b7202 */ /* 0x000fe40000000f00 */
[----:B------:R-:W-:Y:S02]  /*0190*/  MOV R10, R7 ;  /* 0x00000007000a7202 */ /* 0x000fe40000000f00 */
[----:B------:R-:W-:-:S07]  /*01a0*/  MOV R9, R8 ;  /* 0x0000000800097202 */ /* 0x000fce0000000f00 */
.L_x_12:
[----:B------:R-:W1:Y:S08]  /*01b0*/  LDC.64 R26, c[0x0][0x380] ;  /* 0x0000e000ff1a7b82 */ /* 0x000e700000000a00 */
[----:B------:R-:W2:Y:S08]  /*01c0*/  LDC.64 R24, c[0x0][0x388] ;  /* 0x0000e200ff187b82 */ /* 0x000eb00000000a00 */
[----:B------:R-:W3:Y:S01]  /*01d0*/  LDC R13, c[0x0][0x390] ;  /* 0x0000e400ff0d7b82 */ /* 0x000ee20000000800 */
[----:B-1----:R-:W-:-:S05]  /*01e0*/  IMAD.WIDE R26, R10, 0x4, R26 ;  /* 0x000000040a1a7825 */ /* 0x002fca00078e021a */
[----:B0-----:R-:W4:Y:S01]  /*01f0*/  LDG.E R19, desc[UR6][R26.64] ;  /* 0x000000061a137981 */ /* 0x001f22000c1e1900 */
[----:B--2---:R-:W-:-:S05]  /*0200*/  IMAD.WIDE R24, R11, 0x4, R24 ;  /* 0x000000040b187825 */ /* 0x004fca00078e0218 */
[----:B------:R-:W4:Y:S01]  /*0210*/  LDG.E R18, desc[UR6][R24.64] ;  /* 0x0000000618127981 */ /* 0x000f22000c1e1900 */
[----:B---3--:R-:W-:-:S04]  /*0220*/  IMAD.WIDE R20, R13, 0x4, R26 ;  /* 0x000000040d147825 */ /* 0x008fc800078e021a */
[C---:B------:R-:W-:Y:S01]  /*0230*/  IMAD.WIDE R16, R13.reuse, 0x4, R24 ;  /* 0x000000040d107825 */ /* 0x040fe200078e0218 */
[----:B------:R0:W2:Y:S04]  /*0240*/  LDG.E R12, desc[UR6][R20.64] ;  /* 0x00000006140c7981 */ /* 0x0000a8000c1e1900 */
[----:B------:R1:W2:Y:S01]  /*0250*/  LDG.E R15, desc[UR6][R16.64] ;  /* 0x00000006100f7981 */ /* 0x0002a2000c1e1900 */
[----:B0-----:R-:W-:-:S04]  /*0260*/  IMAD.WIDE R20, R13, 0x4, R20 ;  /* 0x000000040d147825 */ /* 0x001fc800078e0214 */
[C---:B------:R-:W-:Y:S01]  /*0270*/  IMAD.WIDE R28, R13.reuse, 0x4, R16 ;  /* 0x000000040d1c7825 */ /* 0x040fe200078e0210 */
[----:B------:R-:W3:Y:S03]  /*0280*/  LDG.E R27, desc[UR6][R20.64] ;  /* 0x00000006141b7981 */ /* 0x000ee6000c1e1900 */
[----:B------:R-:W-:-:S04]  /*0290*/  IMAD.WIDE R22, R13, 0x4, R20 ;  /* 0x000000040d167825 */ /* 0x000fc800078e0214 */
[C---:B-1----:R-:W-:Y:S01]  /*02a0*/  IMAD.WIDE R16, R13.reuse, 0x4, R28 ;  /* 0x000000040d107825 */ /* 0x042fe200078e021c */
[----:B------:R-:W5:Y:S04]  /*02b0*/  LDG.E R25, desc[UR6][R22.64] ;  /* 0x0000000616197981 */ /* 0x000f68000c1e1900 */
[----:B------:R0:W5:Y:S04]  /*02c0*/  LDG.E R26, desc[UR6][R16.64] ;  /* 0x00000006101a7981 */ /* 0x000168000c1e1900 */
[----:B------:R-:W3:Y:S01]  /*02d0*/  LDG.E R28, desc[UR6][R28.64] ;  /* 0x000000061c1c7981 */ /* 0x000ee2000c1e1900 */
[----:B0-----:R-:W-:-:S05]  /*02e0*/  IMAD.WIDE R16, R13, 0x4, R16 ;  /* 0x000000040d107825 */ /* 0x001fca00078e0210 */
[----:B------:R0:W5:Y:S02]  /*02f0*/  LDG.E R24, desc[UR6][R16.64] ;  /* 0x0000000610187981 */ /* 0x000164000c1e1900 */
[----:B0-----:R-:W-:-:S04]  /*0300*/  IMAD.WIDE R16, R13, 0x4, R16 ;  /* 0x000000040d107825 */ /* 0x001fc800078e0210 */
[----:B----4-:R-:W-:Y:S02]  /*0310*/  IMAD R14, R19, R18, R14 ;  /* 0x00000012130e7224 */ /* 0x010fe400078e020e */
[C---:B------:R-:W-:Y:S02]  /*0320*/  IMAD.WIDE R18, R13.reuse, 0x4, R22 ;  /* 0x000000040d127825 */ /* 0x040fe400078e0216 */
[----:B------:R-:W4:Y:S02]  /*0330*/  LDG.E R22, desc[UR6][R16.64] ;  /* 0x0000000610167981 */ /* 0x000f24000c1e1900 */
[----:B------:R-:W-:Y:S02]  /*0340*/  IMAD.WIDE R20, R13, 0x4, R18 ;  /* 0x000000040d147825 */ /* 0x000fe400078e0212 */
[----:B------:R0:W4:Y:S02]  /*0350*/  LDG.E R23, desc[UR6][R18.64] ;  /* 0x0000000612177981 */ /* 0x000124000c1e1900 */
[----:B--2---:R-:W-:-:S02]  /*0360*/  IMAD R12, R12, R15, R14 ;  /* 0x0000000f0c0c7224 */ /* 0x004fc400078e020e */
[C---:B------:R-:W-:Y:S02]  /*0370*/  IMAD.WIDE R14, R13.reuse, 0x4, R20 ;  /* 0x000000040d0e7825 */ /* 0x040fe400078e0214 */
[----:B------:R-:W2:Y:S02]  /*0380*/  LDG.E R21, desc[UR6][R20.64] ;  /* 0x0000000614157981 */ /* 0x000ea4000c1e1900 */
[C---:B0-----:R-:W-:Y:S02]  /*0390*/  IMAD.WIDE R18, R13.reuse, 0x4, R16 ;  /* 0x000000040d127825 */ /* 0x041fe400078e0210 */
[----:B------:R0:W2:Y:S02]  /*03a0*/  LDG.E R20, desc[UR6][R14.64] ;  /* 0x000000060e147981 */ /* 0x0000a4000c1e1900 */
[----:B0-----:R-:W-:-:S05]  /*03b0*/  IMAD.WIDE R14, R13, 0x4, R14 ;  /* 0x000000040d0e7825 */ /* 0x001fca00078e020e */
[----:B------:R-:W2:Y:S04]  /*03c0*/  LDG.E R29, desc[UR6][R14.64] ;  /* 0x000000060e1d7981 */ /* 0x000ea8000c1e1900 */
[----:B------:R0:W2:Y:S02]  /*03d0*/  LDG.E R15, desc[UR6][R18.64] ;  /* 0x00000006120f7981 */ /* 0x0000a4000c1e1900 */
[----:B0-----:R-:W-:-:S06]  /*03e0*/  IMAD.WIDE R18, R13, 0x4, R18 ;  /* 0x000000040d127825 */ /* 0x001fcc00078e0212 */
[----:B------:R-:W2:Y:S01]  /*03f0*/  LDG.E R18, desc[UR6][R18.64] ;  /* 0x0000000612127981 */ /* 0x000ea2000c1e1900 */
[----:B---3--:R-:W-:Y:S01]  /*0400*/  IMAD R12, R27, R28, R12 ;  /* 0x0000001c1b0c7224 */ /* 0x008fe200078e020c */
[----:B------:R-:W-:-:S03]  /*0410*/  IADD3 R9, PT, PT, R9, 0x8, RZ ;  /* 0x0000000809097810 */ /* 0x000fc60007ffe0ff */
[----:B-----5:R-:W-:Y:S01]  /*0420*/  IMAD R12, R25, R26, R12 ;  /* 0x0000001a190c7224 */ /* 0x020fe200078e020c */
[----:B------:R-:W-:Y:S02]  /*0430*/  ISETP.NE.AND P2, PT, R9, RZ, PT ;  /* 0x000000ff0900720c */ /* 0x000fe40003f45270 */
[C---:B------:R-:W-:Y:S02]  /*0440*/  LEA R10, R13.reuse, R10, 0x3 ;  /* 0x0000000a0d0a7211 */ /* 0x040fe400078e18ff */
[----:B------:R-:W-:Y:S01]  /*0450*/  LEA R11, R13, R11, 0x3 ;  /* 0x0000000b0d0b7211 */ /* 0x000fe200078e18ff */
[----:B----4-:R-:W-:-:S04]  /*0460*/  IMAD R12, R23, R24, R12 ;  /* 0x00000018170c7224 */ /* 0x010fc800078e020c */
[----:B--2---:R-:W-:-:S04]  /*0470*/  IMAD R12, R21, R22, R12 ;  /* 0x00000016150c7224 */ /* 0x004fc800078e020c */
[----:B------:R-:W-:-:S04]  /*0480*/  IMAD R12, R20, R15, R12 ;  /* 0x0000000f140c7224 */ /* 0x000fc800078e020c */
[----:B------:R-:W-:Y:S01]  /*0490*/  IMAD R14, R29, R18, R12 ;  /* 0x000000121d0e7224 */ /* 0x000fe200078e020c */
[----:B------:R-:W-:Y:S06]  /*04a0*/  @P2 BRA `(.L_x_12) ;  /* 0xfffffffc00402947 */ /* 0x000fec000383ffff */
[----:B------:R-:W-:-:S07]  /*04b0*/  MOV R9, R4 ;  /* 0x0000000400097202 */ /* 0x000fce0000000f00 */
.L_x_11:
[----:B------:R-:W-:-:S13]  /*04c0*/  ISETP.NE.AND P2, PT, R2, RZ, PT ;  /* 0x000000ff0200720c */ /* 0x000fda0003f45270 */
[----:B------:R-:W-:Y:S05]  /*04d0*/  @!P2 BRA `(.L_x_13) ;  /* 0x0000000000e8a947 */ /* 0x000fea0003800000 */
[----:B------:R-:W-:Y:S01]  /*04e0*/  ISETP.NE.AND P2, PT, R6, RZ, PT ;  /* 0x000000ff0600720c */ /* 0x000fe20003f45270 */
[----:B------:R-:W-:-:S12]  /*04f0*/  @!P0 BRA `(.L_x_14) ;  /* 0x0000000000688947 */ /* 0x000fd80003800000 */
[----:B------:R-:W1:Y:S08]  /*0500*/  LDC R15, c[0x0][0x390] ;  /* 0x0000e400ff0f7b82 */ /* 0x000e700000000800 */
[----:B------:R-:W2:Y:S08]  /*0510*/  LDC.64 R16, c[0x0][0x380] ;  /* 0x0000e000ff107b82 */ /* 0x000eb00000000a00 */
[----:B------:R-:W3:Y:S01]  /*0520*/  LDC.64 R18, c[0x0][0x388] ;  /* 0x0000e200ff127b82 */ /* 0x000ee20000000a00 */
[----:B-1----:R-:W-:-:S02]  /*0530*/  IMAD R11, R9, R15, R7 ;  /* 0x0000000f090b7224 */ /* 0x002fc400078e0207 */
[----:B------:R-:W-:Y:S02]  /*0540*/  IMAD R13, R9, R15, R0 ;  /* 0x0000000f090d7224 */ /* 0x000fe400078e0200 */
[----:B--2---:R-:W-:-:S04]  /*0550*/  IMAD.WIDE R16, R11, 0x4, R16 ;  /* 0x000000040b107825 */ /* 0x004fc800078e0210 */
[----:B------:R-:W-:Y:S02]  /*0560*/  IMAD.WIDE R10, R15, 0x4, R16 ;  /* 0x000000040f0a7825 */ /* 0x000fe400078e0210 */
[----:B0-----:R-:W2:Y:S02]  /*0570*/  LDG.E R17, desc[UR6][R16.64] ;  /* 0x0000000610117981 */ /* 0x001ea4000c1e1900 */
[----:B---3--:R-:W-:-:S04]  /*0580*/  IMAD.WIDE R18, R13, 0x4, R18 ;  /* 0x000000040d127825 */ /* 0x008fc800078e0212 */
[C---:B------:R-:W-:Y:S02]  /*0590*/  IMAD.WIDE R12, R15.reuse, 0x4, R18 ;  /* 0x000000040f0c7825 */ /* 0x040fe400078e0212 */
[----:B------:R-:W2:Y:S02]  /*05a0*/  LDG.E R18, desc[UR6][R18.64] ;  /* 0x0000000612127981 */ /* 0x000ea4000c1e1900 */
[C---:B------:R-:W-:Y:S02]  /*05b0*/  IMAD.WIDE R20, R15.reuse, 0x4, R10 ;  /* 0x000000040f147825 */ /* 0x040fe400078e020a */
[----:B------:R-:W3:Y:S02]  /*05c0*/  LDG.E R10, desc[UR6][R10.64] ;  /* 0x000000060a0a7981 */ /* 0x000ee4000c1e1900 */
[C---:B------:R-:W-:Y:S02]  /*05d0*/  IMAD.WIDE R22, R15.reuse, 0x4, R12 ;  /* 0x000000040f167825 */ /* 0x040fe400078e020c */
[----:B------:R-:W3:Y:S02]  /*05e0*/  LDG.E R12, desc[UR6][R12.64] ;  /* 0x000000060c0c7981 */ /* 0x000ee4000c1e1900 */
[----:B------:R-:W-:-:S02]  /*05f0*/  IMAD.WIDE R24, R15, 0x4, R20 ;  /* 0x000000040f187825 */ /* 0x000fc400078e0214 */
[----:B------:R-:W4:Y:S02]  /*0600*/  LDG.E R28, desc[UR6][R20.64] ;  /* 0x00000006141c7981 */ /* 0x000f24000c1e1900 */
[----:B------:R-:W-:Y:S02]  /*0610*/  IMAD.WIDE R26, R15, 0x4, R22 ;  /* 0x000000040f1a7825 */ /* 0x000fe400078e0216 */
        /* <DEDUP_REMOVED lines=8> */
.L_x_14:
[----:B------:R-:W-:Y:S05]  /*06a0*/  @!P2 BRA `(.L_x_13) ;  /* 0x000000000074a947 */ /* 0x000fea0003800000 */
[----:B------:R-:W1:Y:S01]  /*06b0*/  LDC R10, c[0x0][0x394] ;  /* 0x0000e500ff0a7b82 */ /* 0x000e620000000800 */
[----:B------:R-:W-:-:S07]  /*06c0*/  ISETP.NE.AND P2, PT, R6, 0x1, PT ;  /* 0x000000010600780c */ /* 0x000fce0003f45270 */
[----:B------:R-:W2:Y:S08]  /*06d0*/  LDC.64 R18, c[0x0][0x380] ;  /* 0x0000e000ff127b82 */ /* 0x000eb00000000a00 */
[----:B------:R-:W3:Y:S01]  /*06e0*/  @P2 LDC R22, c[0x0][0x390] ;  /* 0x0000e400ff162b82 */ /* 0x000ee20000000800 */
[----:B-1----:R-:W-:-:S07]  /*06f0*/  LOP3.LUT P3, RZ, R10, 0x1, RZ, 0xc0, !PT ;  /* 0x000000010aff7812 */ /* 0x002fce000786c0ff */
[----:B------:R-:W1:Y:S08]  /*0700*/  LDC.64 R12, c[0x0][0x380] ;  /* 0x0000e000ff0c7b82 */ /* 0x000e700000000a00 */
[----:B------:R-:W4:Y:S01]  /*0710*/  LDC.64 R10, c[0x0][0x388] ;  /* 0x0000e200ff0a7b82 */ /* 0x000f220000000a00 */
[----:B---3--:R-:W-:-:S07]  /*0720*/  @P2 IMAD R15, R9, R22, R7 ;  /* 0x00000016090f2224 */ /* 0x008fce00078e0207 */
[----:B------:R-:W3:Y:S01]  /*0730*/  @P3 LDC R24, c[0x0][0x390] ;  /* 0x0000e400ff183b82 */ /* 0x000ee20000000800 */
[C---:B------:R-:W-:Y:S01]  /*0740*/  @P2 IMAD R21, R9.reuse, R22, R0 ;  /* 0x0000001609152224 */ /* 0x040fe200078e0200 */
[----:B------:R-:W-:Y:S01]  /*0750*/  @P2 IADD3 R9, PT, PT, R9, 0x2, RZ ;  /* 0x0000000209092810 */ /* 0x000fe20007ffe0ff */
[----:B--2---:R-:W-:-:S05]  /*0760*/  @P2 IMAD.WIDE R18, R15, 0x4, R18 ;  /* 0x000000040f122825 */ /* 0x004fca00078e0212 */
[----:B------:R-:W2:Y:S01]  /*0770*/  LDC.64 R16, c[0x0][0x388] ;  /* 0x0000e200ff107b82 */ /* 0x000ea20000000a00 */
[----:B0-----:R-:W5:Y:S01]  /*0780*/  @P2 LDG.E R15, desc[UR6][R18.64] ;  /* 0x00000006120f2981 */ /* 0x001f62000c1e1900 */
[----:B----4-:R-:W-:-:S04]  /*0790*/  @P2 IMAD.WIDE R10, R21, 0x4, R10 ;  /* 0x00000004150a2825 */ /* 0x010fc800078e020a */
[----:B------:R-:W-:-:S04]  /*07a0*/  @P2 IMAD.WIDE R20, R22, 0x4, R18 ;  /* 0x0000000416142825 */ /* 0x000fc800078e0212 */
[CC--:B---3--:R-:W-:Y:S02]  /*07b0*/  @P3 IMAD R25, R9.reuse, R24.reuse, R7 ;  /* 0x0000001809193224 */ /* 0x0c8fe400078e0207 */
[----:B------:R-:W-:Y:S01]  /*07c0*/  @P3 IMAD R9, R9, R24, R0 ;  /* 0x0000001809093224 */ /* 0x000fe200078e0200 */
[----:B------:R-:W3:Y:S01]  /*07d0*/  @P2 LDG.E R20, desc[UR6][R20.64] ;  /* 0x0000000614142981 */ /* 0x000ee2000c1e1900 */
[----:B------:R-:W-:-:S03]  /*07e0*/  @P2 IMAD.WIDE R22, R22, 0x4, R10 ;  /* 0x0000000416162825 */ /* 0x000fc600078e020a */
[----:B------:R-:W5:Y:S01]  /*07f0*/  @P2 LDG.E R10, desc[UR6][R10.64] ;  /* 0x000000060a0a2981 */ /* 0x000f62000c1e1900 */
[----:B-1----:R-:W-:-:S03]  /*0800*/  @P3 IMAD.WIDE R12, R25, 0x4, R12 ;  /* 0x00000004190c3825 */ /* 0x002fc600078e020c */
[----:B------:R-:W3:Y:S01]  /*0810*/  @P2 LDG.E R22, desc[UR6][R22.64] ;  /* 0x0000000616162981 */ /* 0x000ee2000c1e1900 */
[----:B--2---:R-:W-:-:S03]  /*0820*/  @P3 IMAD.WIDE R16, R9, 0x4, R16 ;  /* 0x0000000409103825 */ /* 0x004fc600078e0210 */
[----:B------:R-:W2:Y:S04]  /*0830*/  @P3 LDG.E R13, desc[UR6][R12.64] ;  /* 0x000000060c0d3981 */ /* 0x000ea8000c1e1900 */
[----:B------:R-:W2:Y:S01]  /*0840*/  @P3 LDG.E R16, desc[UR6][R16.64] ;  /* 0x0000000610103981 */ /* 0x000ea2000c1e1900 */
[----:B-----5:R-:W-:-:S04]  /*0850*/  @P2 IMAD R15, R15, R10, R14 ;  /* 0x0000000a0f0f2224 */ /* 0x020fc800078e020e */
[----:B---3--:R-:W-:-:S04]  /*0860*/  @P2 IMAD R14, R20, R22, R15 ;  /* 0x00000016140e2224 */ /* 0x008fc800078e020f */
[----:B--2---:R-:W-:-:S07]  /*0870*/  @P3 IMAD R14, R13, R16, R14 ;  /* 0x000000100d0e3224 */ /* 0x004fce00078e020e */
.L_x_13:
[----:B------:R-:W1:Y:S01]  /*0880*/  LDCU UR4, c[0x0][0x390] ;  /* 0x00007200ff0477ac */ /* 0x000e620008000800 */
[----:B------:R-:W2:Y:S01]  /*0890*/  LDC.64 R10, c[0x0][0x380] ;  /* 0x0000e000ff0a7b82 */ /* 0x000ea20000000a00 */
[----:B------:R-:W-:Y:S02]  /*08a0*/  IADD3 R12, PT, PT, R5, R0, RZ ;  /* 0x00000000050c7210 */ /* 0x000fe40007ffe0ff */
[----:B------:R-:W-:Y:S02]  /*08b0*/  IADD3 R0, PT, PT, R0, 0x1, RZ ;  /* 0x0000000100007810 */ /* 0x000fe40007ffe0ff */
[----:B------:R-:W-:-:S04]  /*08c0*/  LEA.HI R9, R14, R14, RZ, 0x1 ;  /* 0x0000000e0e097211 */ /* 0x000fc800078f08ff */
[----:B------:R-:W-:-:S04]  /*08d0*/  LOP3.LUT R9, R9, 0xfffffffe, RZ, 0xc0, !PT ;  /* 0xfffffffe09097812 */ /* 0x000fc800078ec0ff */
[----:B------:R-:W-:Y:S02]  /*08e0*/  IADD3 R9, PT, PT, -R9, R14, RZ ;  /* 0x0000000e09097210 */ /* 0x000fe40007ffe1ff */
[----:B-1----:R-:W-:Y:S01]  /*08f0*/  ISETP.NE.AND P2, PT, R0, UR4, PT ;  /* 0x0000000400007c0c */ /* 0x002fe2000bf45270 */
[----:B------:R-:W-:-:S04]  /*0900*/  IMAD R13, R12, UR4, R3 ;  /* 0x000000040c0d7c24 */ /* 0x000fc8000f8e0203 */
[----:B--2---:R-:W-:-:S05]  /*0910*/  IMAD.WIDE R10, R13, 0x4, R10 ;  /* 0x000000040d0a7825 */ /* 0x004fca00078e020a */
[----:B0-----:R1:W-:Y:S03]  /*0920*/  STG.E desc[UR6][R10.64], R9 ;  /* 0x000000090a007986 */ /* 0x0013e6000c101906 */
[----:B------:R-:W-:Y:S05]  /*0930*/  @P2 BRA `(.L_x_15) ;  /* 0xfffffff800002947 */ /* 0x000fea000383ffff */
[----:B------:R-:W-:Y:S05]  /*0940*/  EXIT ;  /* 0x000000000000794d */ /* 0x000fea0003800000 */
.L_x_16:
        /* <DEDUP_REMOVED lines=11> */
.L_x_24:


//--------------------- .text._Z18encode_rows_kernelPiS_ii --------------------------
	.section	.text._Z18encode_rows_kernelPiS_ii,"ax",@progbits
	.align	128
        .global         _Z18encode_rows_kernelPiS_ii
        .type           _Z18encode_rows_kernelPiS_ii,@function
        .size           _Z18encode_rows_kernelPiS_ii,(.L_x_25 - _Z18encode_rows_kernelPiS_ii)
        .other          _Z18encode_rows_kernelPiS_ii,@"STO_CUDA_ENTRY STV_DEFAULT"
_Z18encode_rows_kernelPiS_ii:
.text._Z18encode_rows_kernelPiS_ii:
[----:B------:R-:W-:Y:S01]  /*0000*/  LDC R1, c[0x0][0x37c] ;  /* 0x0000df00ff017b82 */ /* 0x000fe20000000800 */
[----:B------:R-:W0:Y:S07]  /*0010*/  S2R R15, SR_TID.X ;  /* 0x00000000000f7919 */ /* 0x000e2e0000002100 */
[----:B------:R-:W0:Y:S08]  /*0020*/  S2UR UR4, SR_CTAID.X ;  /* 0x00000000000479c3 */ /* 0x000e300000002500 */
[----:B------:R-:W1:Y:S01]  /*0030*/  LDC.64 R2, c[0x0][0x390] ;  /* 0x0000e400ff027b82 */ /* 0x000e620000000a00 */
[----:B0-----:R-:W-:-:S02]  /*0040*/  VIMNMX R0, PT, PT, R15, UR4, !PT ;  /* 0x000000040f007c48 */ /* 0x001fc4000ffe0100 */
[----:B-1----:R-:W-:-:S04]  /*0050*/  ISETP.GE.AND P0, PT, R3, R2, PT ;  /* 0x000000020300720c */ /* 0x002fc80003f06270 */
[----:B------:R-:W-:Y:S02]  /*0060*/  ISETP.GE.OR P0, PT, R0, R3, P0 ;  /* 0x000000030000720c */ /* 0x000fe40000706670 */
[----:B------:R-:W0:Y:S11]  /*0070*/  LDC R0, c[0x0][0x394] ;  /* 0x0000e500ff007b82 */ /* 0x000e360000000800 */
[----:B------:R-:W-:Y:S05]  /*0080*/  @P0 EXIT ;  /* 0x000000000000094d */ /* 0x000fea0003800000 */
[C---:B------:R-:W-:Y:S01]  /*0090*/  LOP3.LUT R26, R3.reuse, 0x7, RZ, 0xc0, !PT ;  /* 0x00000007031a7812 */ /* 0x040fe200078ec0ff */
[----:B------:R-:W-:Y:S01]  /*00a0*/  IMAD R15, R2, UR4, R15 ;  /* 0x00000004020f7c24 */ /* 0x000fe2000f8e020f */
[----:B------:R-:W-:Y:S01]  /*00b0*/  IADD3 R4, PT, PT, R3, -0x1, RZ ;  /* 0xffffffff03047810 */ /* 0x000fe20007ffe0ff */
[----:B------:R-:W1:Y:S01]  /*00c0*/  LDCU.64 UR6, c[0x0][0x358] ;  /* 0x00006b00ff0677ac */ /* 0x000e620008000a00 */
[----:B------:R-:W-:Y:S01]  /*00d0*/  IADD3 R5, PT, PT, R26, -0x1, RZ ;  /* 0xffffffff1a057810 */ /* 0x000fe20007ffe0ff */
[----:B------:R-:W-:Y:S01]  /*00e0*/  IMAD R15, R15, R2, RZ ;  /* 0x000000020f0f7224 */ /* 0x000fe200078e02ff */
[----:B------:R-:W-:Y:S02]  /*00f0*/  LOP3.LUT R14, R3, 0xfffffff8, RZ, 0xc0, !PT ;  /* 0xfffffff8030e7812 */ /* 0x000fe400078ec0ff */
[----:B------:R-:W-:Y:S02]  /*0100*/  ISETP.GE.U32.AND P1, PT, R4, 0x7, PT ;  /* 0x000000070400780c */ /* 0x000fe40003f26070 */
[----:B------:R-:W-:-:S02]  /*0110*/  ISETP.GE.U32.AND P0, PT, R5, 0x3, PT ;  /* 0x000000030500780c */ /* 0x000fc40003f06070 */
[----:B------:R-:W-:Y:S02]  /*0120*/  LOP3.LUT R16, R3, 0x3, RZ, 0xc0, !PT ;  /* 0x0000000303107812 */ /* 0x000fe400078ec0ff */
[----:B------:R-:W-:-:S09]  /*0130*/  IADD3 R17, PT, PT, -R14, RZ, RZ ;  /* 0x000000ff0e117210 */ /* 0x000fd20007ffe1ff */
.L_x_21:
[----:B--2---:R-:W-:Y:S01]  /*0140*/  HFMA2 R2, -RZ, RZ, 0, 0 ;  /* 0x00000000ff027431 */ /* 0x004fe200000001ff */
[----:B------:R-:W-:Y:S01]  /*0150*/  MOV R24, RZ ;  /* 0x000000ff00187202 */ /* 0x000fe20000000f00 */
[----:B------:R-:W-:Y:S06]  /*0160*/  @!P1 BRA `(.L_x_17) ;  /* 0x0000000000b89947 */ /* 0x000fec0003800000 */
[----:B------:R-:W-:Y:S02]  /*0170*/  MOV R24, RZ ;  /* 0x000000ff00187202 */ /* 0x000fe40000000f00 */
[----:B------:R-:W-:Y:S02]  /*0180*/  MOV R18, R15 ;  /* 0x0000000f00127202 */ /* 0x000fe40000000f00 */
[----:B0-----:R-:W-:Y:S02]  /*0190*/  MOV R20, R0 ;  /* 0x0000000000147202 */ /* 0x001fe40000000f00 */
[----:B------:R-:W-:-:S07]  /*01a0*/  MOV R19, R17 ;  /* 0x0000001100137202 */ /* 0x000fce0000000f00 */
.L_x_18:
[----:B------:R-:W0:Y:S08]  /*01b0*/  LDC.64 R2, c[0x0][0x380] ;  /* 0x0000e000ff027b82 */ /* 0x000e300000000a00 */
[----:B------:R-:W2:Y:S08]  /*01c0*/  LDC.64 R10, c[0x0][0x388] ;  /* 0x0000e200ff0a7b82 */ /* 0x000eb00000000a00 */
[----:B------:R-:W3:Y:S01]  /*01d0*/  LDC R23, c[0x0][0x390] ;  /* 0x0000e400ff177b82 */ /* 0x000ee20000000800 */
[----:B0-----:R-:W-:-:S05]  /*01e0*/  IMAD.WIDE R2, R18, 0x4, R2 ;  /* 0x0000000412027825 */ /* 0x001fca00078e0202 */
[----:B-1----:R-:W4:Y:S01]  /*01f0*/  LDG.E R27, desc[UR6][R2.64] ;  /* 0x00000006021b7981 */ /* 0x002f22000c1e1900 */
[----:B--2---:R-:W-:-:S03]  /*0200*/  IMAD.WIDE R10, R20, 0x4, R10 ;  /* 0x00000004140a7825 */ /* 0x004fc600078e020a */
[----:B------:R-:W2:Y:S04]  /*0210*/  LDG.E R22, desc[UR6][R2.64+0x4] ;  /* 0x0000040602167981 */ /* 0x000ea8000c1e1900 */
[----:B------:R0:W4:Y:S01]  /*0220*/  LDG.E R28, desc[UR6][R10.64] ;  /* 0x000000060a1c7981 */ /* 0x000122000c1e1900 */
[----:B---3--:R-:W-:-:S03]  /*0230*/  IMAD.WIDE R12, R23, 0x4, R10 ;  /* 0x00000004170c7825 */ /* 0x008fc600078e020a */
[----:B------:R-:W3:Y:S04]  /*0240*/  LDG.E R25, desc[UR6][R2.64+0x8] ;  /* 0x0000080602197981 */ /* 0x000ee8000c1e1900 */
[----:B------:R1:W2:Y:S01]  /*0250*/  LDG.E R21, desc[UR6][R12.64] ;  /* 0x000000060c157981 */ /* 0x0002a2000c1e1900 */
[----:B------:R-:W-:-:S04]  /*0260*/  IMAD.WIDE R8, R23, 0x4, R12 ;  /* 0x0000000417087825 */ /* 0x000fc800078e020c */
[C---:B------:R-:W-:Y:S02]  /*0270*/  IMAD.WIDE R6, R23.reuse, 0x4, R8 ;  /* 0x0000000417067825 */ /* 0x040fe400078e0208 */
[----:B------:R-:W3:Y:S02]  /*0280*/  LDG.E R8, desc[UR6][R8.64] ;  /* 0x0000000608087981 */ /* 0x000ee4000c1e1900 */
[----:B------:R-:W-:-:S04]  /*0290*/  IMAD.WIDE R4, R23, 0x4, R6 ;  /* 0x0000000417047825 */ /* 0x000fc800078e0206 */
[C---:B0-----:R-:W-:Y:S01]  /*02a0*/  IMAD.WIDE R10, R23.reuse, 0x4, R4 ;  /* 0x00000004170a7825 */ /* 0x041fe200078e0204 */
[----:B------:R-:W5:Y:S04]  /*02b0*/  LDG.E R9, desc[UR6][R2.64+0x18] ;  /* 0x0000180602097981 */ /* 0x000f68000c1e1900 */
[----:B------:R-:W5:Y:S01]  /*02c0*/  LDG.E R5, desc[UR6][R4.64] ;  /* 0x0000000604057981 */ /* 0x000f62000c1e1900 */
[----:B-1----:R-:W-:-:S03]  /*02d0*/  IMAD.WIDE R12, R23, 0x4, R10 ;  /* 0x00000004170c7825 */ /* 0x002fc600078e020a */
[----:B------:R-:W5:Y:S04]  /*02e0*/  LDG.E R29, desc[UR6][R10.64] ;  /* 0x000000060a1d7981 */ /* 0x000f68000c1e1900 */
[----:B------:R-:W5:Y:S04]  /*02f0*/  LDG.E R4, desc[UR6][R2.64+0x10] ;  /* 0x0000100602047981 */ /* 0x000f68000c1e1900 */
[----:B------:R-:W5:Y:S04]  /*0300*/  LDG.E R10, desc[UR6][R2.64+0x14] ;  /* 0x00001406020a7981 */ /* 0x000f68000c1e1900 */
[----:B------:R-:W5:Y:S01]  /*0310*/  LDG.E R11, desc[UR6][R2.64+0x1c] ;  /* 0x00001c06020b7981 */ /* 0x000f62000c1e1900 */
[----:B----4-:R-:W-:-:S03]  /*0320*/  IMAD R24, R27, R28, R24 ;  /* 0x0000001c1b187224 */ /* 0x010fc600078e0218 */
[----:B------:R0:W4:Y:S04]  /*0330*/  LDG.E R28, desc[UR6][R6.64] ;  /* 0x00000006061c7981 */ /* 0x000128000c1e1900 */
[----:B------:R-:W4:Y:S01]  /*0340*/  LDG.E R27, desc[UR6][R2.64+0xc] ;  /* 0x00000c06021b7981 */ /* 0x000f22000c1e1900 */
[----:B0-----:R-:W-:-:S03]  /*0350*/  IMAD.WIDE R6, R23, 0x4, R12 ;  /* 0x0000000417067825 */ /* 0x001fc600078e020c */
[----:B------:R-:W5:Y:S04]  /*0360*/  LDG.E R2, desc[UR6][R12.64] ;  /* 0x000000060c027981 */ /* 0x000f68000c1e1900 */
[----:B------:R-:W5:Y:S01]  /*0370*/  LDG.E R6, desc[UR6][R6.64] ;  /* 0x0000000606067981 */ /* 0x000f62000c1e1900 */
[----:B--2---:R-:W-:Y:S01]  /*0380*/  IMAD R21, R22, R21, R24 ;  /* 0x0000001516157224 */ /* 0x004fe200078e0218 */
[----:B------:R-:W-:-:S03]  /*0390*/  IADD3 R19, PT, PT, R19, 0x8, RZ ;  /* 0x0000000813137810 */ /* 0x000fc60007ffe0ff */
[----:B---3--:R-:W-:Y:S01]  /*03a0*/  IMAD R8, R25, R8, R21 ;  /* 0x0000000819087224 */ /* 0x008fe200078e0215 */
[----:B------:R-:W-:Y:S02]  /*03b0*/  ISETP.NE.AND P2, PT, R19, RZ, PT ;  /* 0x000000ff1300720c */ /* 0x000fe40003f45270 */
[----:B------:R-:W-:Y:S02]  /*03c0*/  LEA R20, R23, R20, 0x3 ;  /* 0x0000001417147211 */ /* 0x000fe400078e18ff */
[----:B------:R-:W-:Y:S01]  /*03d0*/  IADD3 R18, PT, PT, R18, 0x8, RZ ;  /* 0x0000000812127810 */ /* 0x000fe20007ffe0ff */
[----:B----4-:R-:W-:-:S04]  /*03e0*/  IMAD R8, R27, R28, R8 ;  /* 0x0000001c1b087224 */ /* 0x010fc800078e0208 */
[----:B-----5:R-:W-:-:S04]  /*03f0*/  IMAD R4, R4, R5, R8 ;  /* 0x0000000504047224 */ /* 0x020fc800078e0208 */
[----:B------:R-:W-:-:S04]  /*0400*/  IMAD R4, R10, R29, R4 ;  /* 0x0000001d0a047224 */ /* 0x000fc800078e0204 */
[----:B------:R-:W-:-:S04]  /*0410*/  IMAD R2, R9, R2, R4 ;  /* 0x0000000209027224 */ /* 0x000fc800078e0204 */
[----:B------:R-:W-:Y:S01]  /*0420*/  IMAD R24, R11, R6, R2 ;  /* 0x000000060b187224 */ /* 0x000fe200078e0202 */
[----:B------:R-:W-:Y:S06]  /*0430*/  @P2 BRA `(.L_x_18) ;  /* 0xfffffffc005c2947 */ /* 0x000fec000383ffff */
[----:B------:R-:W-:-:S07]  /*0440*/  MOV R2, R14 ;  /* 0x0000000e00027202 */ /* 0x000fce0000000f00 */
.L_x_17:
[----:B------:R-:W-:-:S13]  /*0450*/  ISETP.NE.AND P2, PT, R26, RZ, PT ;  /* 0x000000ff1a00720c */ /* 0x000fda0003f45270 */
[----:B------:R-:W-:Y:S05]  /*0460*/  @!P2 BRA `(.L_x_19) ;  /* 0x0000000000d8a947 */ /* 0x000fea0003800000 */
[----:B------:R-:W-:Y:S01]  /*0470*/  ISETP.NE.AND P2, PT, R16, RZ, PT ;  /* 0x000000ff1000720c */ /* 0x000fe20003f45270 */
[----:B------:R-:W-:-:S12]  /*0480*/  @!P0 BRA `(.L_x_20) ;  /* 0x00000000005c8947 */ /* 0x000fd80003800000 */
[----:B------:R-:W0:Y:S01]  /*0490*/  LDC R9, c[0x0][0x390] ;  /* 0x0000e400ff097b82 */ /* 0x000e220000000800 */
[----:B------:R-:W-:-:S07]  /*04a0*/  IADD3 R3, PT, PT, R15, R2, RZ ;  /* 0x000000020f037210 */ /* 0x000fce0007ffe0ff */
[----:B------:R-:W2:Y:S08]  /*04b0*/  LDC.64 R10, c[0x0][0x388] ;  /* 0x0000e200ff0a7b82 */ /* 0x000eb00000000a00 */
[----:B------:R-:W3:Y:S01]  /*04c0*/  LDC.64 R4, c[0x0][0x380] ;  /* 0x0000e000ff047b82 */ /* 0x000ee20000000a00 */
[----:B0-----:R-:W-:-:S04]  /*04d0*/  IMAD R7, R2, R9, R0 ;  /* 0x0000000902077224 */ /* 0x001fc800078e0200 */
[----:B--2---:R-:W-:-:S04]  /*04e0*/  IMAD.WIDE R10, R7, 0x4, R10 ;  /* 0x00000004070a7825 */ /* 0x004fc800078e020a */
[----:B------:R-:W-:Y:S02]  /*04f0*/  IMAD.WIDE R12, R9, 0x4, R10 ;  /* 0x00000004090c7825 */ /* 0x000fe400078e020a */
[----:B-1----:R-:W2:Y:S02]  /*0500*/  LDG.E R10, desc[UR6][R10.64] ;  /* 0x000000060a0a7981 */ /* 0x002ea4000c1e1900 */
[----:B---3--:R-:W-:-:S04]  /*0510*/  IMAD.WIDE R4, R3, 0x4, R4 ;  /* 0x0000000403047825 */ /* 0x008fc800078e0204 */
[C---:B------:R-:W-:Y:S01]  /*0520*/  IMAD.WIDE R6, R9.reuse, 0x4, R12 ;  /* 0x0000000409067825 */ /* 0x040fe200078e020c */
[----:B------:R-:W2:Y:S04]  /*0530*/  LDG.E R3, desc[UR6][R4.64] ;  /* 0x0000000604037981 */ /* 0x000ea8000c1e1900 */
[----:B------:R-:W3:Y:S01]  /*0540*/  LDG.E R12, desc[UR6][R12.64] ;  /* 0x000000060c0c7981 */ /* 0x000ee2000c1e1900 */
[----:B------:R-:W-:-:S03]  /*0550*/  IMAD.WIDE R8, R9, 0x4, R6 ;  /* 0x0000000409087825 */ /* 0x000fc600078e0206 */
[----:B------:R-:W3:Y:S04]  /*0560*/  LDG.E R18, desc[UR6][R4.64+0x4] ;  /* 0x0000040604127981 */ /* 0x000ee8000c1e1900 */
[----:B------:R-:W4:Y:S04]  /*0570*/  LDG.E R19, desc[UR6][R6.64] ;  /* 0x0000000606137981 */ /* 0x000f28000c1e1900 */
        /* <DEDUP_REMOVED lines=8> */
.L_x_20:
[----:B------:R-:W-:Y:S05]  /*0600*/  @!P2 BRA `(.L_x_19) ;  /* 0x000000000070a947 */ /* 0x000fea0003800000 */
[----:B------:R-:W2:Y:S01]  /*0610*/  LDC R3, c[0x0][0x394] ;  /* 0x0000e500ff037b82 */ /* 0x000ea20000000800 */
[----:B------:R-:W-:-:S07]  /*0620*/  ISETP.NE.AND P2, PT, R16, 0x1, PT ;  /* 0x000000011000780c */ /* 0x000fce0003f45270 */
[----:B------:R-:W3:Y:S08]  /*0630*/  LDC.64 R12, c[0x0][0x388] ;  /* 0x0000e200ff0c7b82 */ /* 0x000ef00000000a00 */
[----:B------:R-:W0:Y:S01]  /*0640*/  @P2 LDC R9, c[0x0][0x390] ;  /* 0x0000e400ff092b82 */ /* 0x000e220000000800 */
[----:B--2---:R-:W-:-:S07]  /*0650*/  LOP3.LUT P3, RZ, R3, 0x1, RZ, 0xc0, !PT ;  /* 0x0000000103ff7812 */ /* 0x004fce000786c0ff */
[----:B------:R-:W2:Y:S01]  /*0660*/  LDC.64 R10, c[0x0][0x380] ;  /* 0x0000e000ff0a7b82 */ /* 0x000ea20000000a00 */
[----:B------:R-:W-:-:S07]  /*0670*/  @P2 IADD3 R3, PT, PT, R15, R2, RZ ;  /* 0x000000020f032210 */ /* 0x000fce0007ffe0ff */
[----:B------:R-:W4:Y:S01]  /*0680*/  LDC.64 R4, c[0x0][0x380] ;  /* 0x0000e000ff047b82 */ /* 0x000f220000000a00 */
[----:B0-----:R-:W-:-:S07]  /*0690*/  @P2 IMAD R19, R2, R9, R0 ;  /* 0x0000000902132224 */ /* 0x001fce00078e0200 */
[----:B------:R-:W0:Y:S01]  /*06a0*/  @P3 LDC R21, c[0x0][0x390] ;  /* 0x0000e400ff153b82 */ /* 0x000e220000000800 */
[----:B------:R-:W-:Y:S01]  /*06b0*/  @P2 IADD3 R2, PT, PT, R2, 0x2, RZ ;  /* 0x0000000202022810 */ /* 0x000fe20007ffe0ff */
[----:B---3--:R-:W-:-:S06]  /*06c0*/  @P2 IMAD.WIDE R12, R19, 0x4, R12 ;  /* 0x00000004130c2825 */ /* 0x008fcc00078e020c */
[----:B------:R-:W3:Y:S01]  /*06d0*/  LDC.64 R6, c[0x0][0x388] ;  /* 0x0000e200ff067b82 */ /* 0x000ee20000000a00 */
[----:B--2---:R-:W-:Y:S01]  /*06e0*/  @P2 IMAD.WIDE R10, R3, 0x4, R10 ;  /* 0x00000004030a2825 */ /* 0x004fe200078e020a */
[----:B------:R-:W-:Y:S01]  /*06f0*/  @P3 IADD3 R19, PT, PT, R15, R2, RZ ;  /* 0x000000020f133210 */ /* 0x000fe20007ffe0ff */
[----:B-1----:R-:W2:Y:S02]  /*0700*/  @P2 LDG.E R3, desc[UR6][R12.64] ;  /* 0x000000060c032981 */ /* 0x002ea4000c1e1900 */
[----:B------:R-:W-:Y:S02]  /*0710*/  @P2 IMAD.WIDE R8, R9, 0x4, R12 ;  /* 0x0000000409082825 */ /* 0x000fe400078e020c */
[----:B------:R-:W5:Y:S02]  /*0720*/  @P2 LDG.E R23, desc[UR6][R10.64+0x4] ;  /* 0x000004060a172981 */ /* 0x000f64000c1e1900 */
[----:B----4-:R-:W-:Y:S02]  /*0730*/  @P3 IMAD.WIDE R4, R19, 0x4, R4 ;  /* 0x0000000413043825 */ /* 0x010fe400078e0204 */
[----:B------:R-:W5:Y:S04]  /*0740*/  @P2 LDG.E R8, desc[UR6][R8.64] ;  /* 0x0000000608082981 */ /* 0x000f68000c1e1900 */
[----:B------:R-:W4:Y:S01]  /*0750*/  @P3 LDG.E R5, desc[UR6][R4.64] ;  /* 0x0000000604053981 */ /* 0x000f22000c1e1900 */
[----:B0-----:R-:W-:-:S03]  /*0760*/  @P3 IMAD R21, R2, R21, R0 ;  /* 0x0000001502153224 */ /* 0x001fc600078e0200 */
[----:B------:R-:W2:Y:S01]  /*0770*/  @P2 LDG.E R2, desc[UR6][R10.64] ;  /* 0x000000060a022981 */ /* 0x000ea2000c1e1900 */
[----:B---3--:R-:W-:-:S06]  /*0780*/  @P3 IMAD.WIDE R6, R21, 0x4, R6 ;  /* 0x0000000415063825 */ /* 0x008fcc00078e0206 */
[----:B------:R-:W4:Y:S01]  /*0790*/  @P3 LDG.E R6, desc[UR6][R6.64] ;  /* 0x0000000606063981 */ /* 0x000f22000c1e1900 */
[----:B--2---:R-:W-:-:S04]  /*07a0*/  @P2 IMAD R2, R2, R3, R24 ;  /* 0x0000000302022224 */ /* 0x004fc800078e0218 */
[----:B-----5:R-:W-:-:S04]  /*07b0*/  @P2 IMAD R24, R23, R8, R2 ;  /* 0x0000000817182224 */ /* 0x020fc800078e0202 */
[----:B----4-:R-:W-:-:S07]  /*07c0*/  @P3 IMAD R24, R5, R6, R24 ;  /* 0x0000000605183224 */ /* 0x010fce00078e0218 */
.L_x_19:
[----:B------:R-:W2:Y:S01]  /*07d0*/  LDCU UR4, c[0x0][0x390] ;  /* 0x00007200ff0477ac */ /* 0x000ea20008000800 */
[----:B------:R-:W3:Y:S01]  /*07e0*/  LDC.64 R2, c[0x0][0x380] ;  /* 0x0000e000ff027b82 */ /* 0x000ee20000000a00 */
[----:B0-----:R-:W-:Y:S02]  /*07f0*/  IADD3 R7, PT, PT, R15, R0, RZ ;  /* 0x000000000f077210 */ /* 0x001fe40007ffe0ff */
[----:B------:R-:W-:Y:S02]  /*0800*/  IADD3 R0, PT, PT, R0, 0x1, RZ ;  /* 0x0000000100007810 */ /* 0x000fe40007ffe0ff */
[----:B------:R-:W-:-:S04]  /*0810*/  LEA.HI R4, R24, R24, RZ, 0x1 ;  /* 0x0000001818047211 */ /* 0x000fc800078f08ff */
[----:B------:R-:W-:-:S04]  /*0820*/  LOP3.LUT R5, R4, 0xfffffffe, RZ, 0xc0, !PT ;  /* 0xfffffffe04057812 */ /* 0x000fc800078ec0ff */
[----:B------:R-:W-:Y:S02]  /*0830*/  IADD3 R5, PT, PT, -R5, R24, RZ ;  /* 0x0000001805057210 */ /* 0x000fe40007ffe1ff */
[----:B--2---:R-:W-:Y:S01]  /*0840*/  ISETP.NE.AND P2, PT, R0, UR4, PT ;  /* 0x0000000400007c0c */ /* 0x004fe2000bf45270 */
[----:B---3--:R-:W-:-:S05]  /*0850*/  IMAD.WIDE R2, R7, 0x4, R2 ;  /* 0x0000000407027825 */ /* 0x008fca00078e0202 */
[----:B-1----:R2:W-:Y:S07]  /*0860*/  STG.E desc[UR6][R2.64], R5 ;  /* 0x0000000502007986 */ /* 0x0025ee000c101906 */
[----:B------:R-:W-:Y:S05]  /*0870*/  @P2 BRA `(.L_x_21) ;  /* 0xfffffff800302947 */ /* 0x000fea000383ffff */
[----:B------:R-:W-:Y:S05]  /*0880*/  EXIT ;  /* 0x000000000000794d */ /* 0x000fea0003800000 */
.L_x_22:
        /* <DEDUP_REMOVED lines=15> */
.L_x_25:


//--------------------- .nv.shared.reserved.0     --------------------------
	.section	.nv.shared.reserved.0,"aw",@nobits
	.weak		__nv_reservedSMEM_offset_0_alias
	.size		__nv_reservedSMEM_offset_0_alias, 0, 64
	.other		__nv_reservedSMEM_offset_0_alias,@"STO_CUDA_RESERVED_SHARED STV_DEFAULT"
__nv_reservedSMEM_offset_0_alias:
	.zero		0
	.zero		64


//--------------------- .nv.constant0._Z20encode_slices_kernelPiS_ii --------------------------
	.section	.nv.constant0._Z20encode_slices_kernelPiS_ii,"a",@progbits
	.sectionflags	@""
	.align	4
.nv.constant0._Z20encode_slices_kernelPiS_ii:
	.zero		920


//--------------------- .nv.constant0._Z21encode_columns_kernelPiS_ii --------------------------
	.section	.nv.constant0._Z21encode_columns_kernelPiS_ii,"a",@progbits
	.sectionflags	@""
	.align	4
.nv.constant0._Z21encode_columns_kernelPiS_ii:
	.zero		920


//--------------------- .nv.constant0._Z18encode_rows_kernelPiS_ii --------------------------
	.section	.nv.constant0._Z18encode_rows_kernelPiS_ii,"a",@progbits
	.sectionflags	@""
	.align	4
.nv.constant0._Z18encode_rows_kernelPiS_ii:
	.zero		920


//--------------------- SYMBOLS --------------------------

	.type		.nv.reservedSmem.offset0,@object
	.size		.nv.reservedSmem.offset0,0x4
